	.headerflags	@"EF_CUDA_TEXMODE_UNIFIED EF_CUDA_64BIT_ADDRESS EF_CUDA_ACCELERATORS EF_CUDA_SM90 EF_CUDA_VIRTUAL_SM(EF_CUDA_SM90)"
	.elftype	@"ET_EXEC"


//--------------------- .nv.info                  --------------------------
	.section	.nv.info,"",@"SHT_CUDA_INFO"
	.align	4


	//----- nvinfo : EIATTR_REGCOUNT
	.align		4
        /*0000*/ 	.byte	0x04, 0x2f
        /*0002*/ 	.short	(.L_3 - .L_2)
	.align		4
.L_2:
        /*0004*/ 	.word	index@(triton_poi_fused_add_cat_clone_relu_threshold_backward_16)
        /*0008*/ 	.word	0x00000040


	//----- nvinfo : EIATTR_MIN_STACK_SIZE
	.align		4
.L_3:
        /*000c*/ 	.byte	0x04, 0x12
        /*000e*/ 	.short	(.L_5 - .L_4)
	.align		4
.L_4:
        /*0010*/ 	.word	index@(triton_poi_fused_add_cat_clone_relu_threshold_backward_16)
        /*0014*/ 	.word	0x00000000


	//----- nvinfo : EIATTR_FRAME_SIZE
	.align		4
.L_5:
        /*0018*/ 	.byte	0x04, 0x11
        /*001a*/ 	.short	(.L_7 - .L_6)
	.align		4
.L_6:
        /*001c*/ 	.word	index@(triton_poi_fused_add_cat_clone_relu_threshold_backward_16)
        /*0020*/ 	.word	0x00000000


	//----- nvinfo : EIATTR_MIN_STACK_SIZE
	.align		4
.L_7:
        /*0024*/ 	.byte	0x04, 0x12
        /*0026*/ 	.short	(.L_9 - .L_8)
	.align		4
.L_8:
        /*0028*/ 	.word	index@(triton_poi_fused_add_cat_clone_relu_threshold_backward_16)
        /*002c*/ 	.word	0x00000000
.L_9:


//--------------------- .nv.info.triton_poi_fused_add_cat_clone_relu_threshold_backward_16 --------------------------
	.section	.nv.info.triton_poi_fused_add_cat_clone_relu_threshold_backward_16,"",@"SHT_CUDA_INFO"
	.sectionflags	@""
	.align	4


	//----- nvinfo : EIATTR_CUDA_API_VERSION
	.align		4
        /*0000*/ 	.byte	0x04, 0x37
        /*0002*/ 	.short	(.L_11 - .L_10)
.L_10:
        /*0004*/ 	.word	0x0000007c


	//----- nvinfo : EIATTR_KPARAM_INFO
	.align		4
.L_11:
        /*0008*/ 	.byte	0x04, 0x17
        /*000a*/ 	.short	(.L_13 - .L_12)
.L_12:
        /*000c*/ 	.word	0x00000000
        /*0010*/ 	.short	0x000e
        /*0012*/ 	.short	0x006c
        /*0014*/ 	.byte	0x00, 0xf0, 0x11, 0x00


	//----- nvinfo : EIATTR_KPARAM_INFO
	.align		4
.L_13:
        /*0018*/ 	.byte	0x04, 0x17
        /*001a*/ 	.short	(.L_15 - .L_14)
.L_14:
        /*001c*/ 	.word	0x00000000
        /*0020*/ 	.short	0x000d
        /*0022*/ 	.short	0x0068
        /*0024*/ 	.byte	0x00, 0xf0, 0x11, 0x00


	//----- nvinfo : EIATTR_KPARAM_INFO
	.align		4
.L_15:
        /*0028*/ 	.byte	0x04, 0x17
        /*002a*/ 	.short	(.L_17 - .L_16)
.L_16:
        /*002c*/ 	.word	0x00000000
        /*0030*/ 	.short	0x000c
        /*0032*/ 	.short	0x0060
        /*0034*/ 	.byte	0x00, 0xf4, 0x21, 0x00


	//----- nvinfo : EIATTR_KPARAM_INFO
	.align		4
.L_17:
        /*0038*/ 	.byte	0x04, 0x17
        /*003a*/ 	.short	(.L_19 - .L_18)
.L_18:
        /*003c*/ 	.word	0x00000000
        /*0040*/ 	.short	0x000b
        /*0042*/ 	.short	0x0058
        /*0044*/ 	.byte	0x00, 0xf4, 0x21, 0x00


	//----- nvinfo : EIATTR_KPARAM_INFO
	.align		4
.L_19:
        /*0048*/ 	.byte	0x04, 0x17
        /*004a*/ 	.short	(.L_21 - .L_20)
.L_20:
        /*004c*/ 	.word	0x00000000
        /*0050*/ 	.short	0x000a
        /*0052*/ 	.short	0x0050
        /*0054*/ 	.byte	0x00, 0xf4, 0x21, 0x00


	//----- nvinfo : EIATTR_KPARAM_INFO
	.align		4
.L_21:
        /*0058*/ 	.byte	0x04, 0x17
        /*005a*/ 	.short	(.L_23 - .L_22)
.L_22:
        /*005c*/ 	.word	0x00000000
        /*0060*/ 	.short	0x0009
        /*0062*/ 	.short	0x0048
        /*0064*/ 	.byte	0x00, 0xf4, 0x21, 0x00


	//----- nvinfo : EIATTR_KPARAM_INFO
	.align		4
.L_23:
        /*0068*/ 	.byte	0x04, 0x17
        /*006a*/ 	.short	(.L_25 - .L_24)
.L_24:
        /*006c*/ 	.word	0x00000000
        /*0070*/ 	.short	0x0008
        /*0072*/ 	.short	0x0040
        /*0074*/ 	.byte	0x00, 0xf4, 0x21, 0x00


	//----- nvinfo : EIATTR_KPARAM_INFO
	.align		4
.L_25:
        /*0078*/ 	.byte	0x04, 0x17
        /*007a*/ 	.short	(.L_27 - .L_26)
.L_26:
        /*007c*/ 	.word	0x00000000
        /*0080*/ 	.short	0x0007
        /*0082*/ 	.short	0x0038
        /*0084*/ 	.byte	0x00, 0xf4, 0x21, 0x00


	//----- nvinfo : EIATTR_KPARAM_INFO
	.align		4
.L_27:
        /*0088*/ 	.byte	0x04, 0x17
        /*008a*/ 	.short	(.L_29 - .L_28)
.L_28:
        /*008c*/ 	.word	0x00000000
        /*0090*/ 	.short	0x0006
        /*0092*/ 	.short	0x0030
        /*0094*/ 	.byte	0x00, 0xf4, 0x21, 0x00


	//----- nvinfo : EIATTR_KPARAM_INFO
	.align		4
.L_29:
        /*0098*/ 	.byte	0x04, 0x17
        /*009a*/ 	.short	(.L_31 - .L_30)
.L_30:
        /*009c*/ 	.word	0x00000000
        /*00a0*/ 	.short	0x0005
        /*00a2*/ 	.short	0x0028
        /*00a4*/ 	.byte	0x00, 0xf4, 0x21, 0x00


	//----- nvinfo : EIATTR_KPARAM_INFO
	.align		4
.L_31:
        /*00a8*/ 	.byte	0x04, 0x17
        /*00aa*/ 	.short	(.L_33 - .L_32)
.L_32:
        /*00ac*/ 	.word	0x00000000
        /*00b0*/ 	.short	0x0004
        /*00b2*/ 	.short	0x0020
        /*00b4*/ 	.byte	0x00, 0xf4, 0x21, 0x00


	//----- nvinfo : EIATTR_KPARAM_INFO
	.align		4
.L_33:
        /*00b8*/ 	.byte	0x04, 0x17
        /*00ba*/ 	.short	(.L_35 - .L_34)
.L_34:
        /*00bc*/ 	.word	0x00000000
        /*00c0*/ 	.short	0x0003
        /*00c2*/ 	.short	0x0018
        /*00c4*/ 	.byte	0x00, 0xf4, 0x21, 0x00


	//----- nvinfo : EIATTR_KPARAM_INFO
	.align		4
.L_35:
        /*00c8*/ 	.byte	0x04, 0x17
        /*00ca*/ 	.short	(.L_37 - .L_36)
.L_36:
        /*00cc*/ 	.word	0x00000000
        /*00d0*/ 	.short	0x0002
        /*00d2*/ 	.short	0x0010
        /*00d4*/ 	.byte	0x00, 0xf4, 0x21, 0x00


	//----- nvinfo : EIATTR_KPARAM_INFO
	.align		4
.L_37:
        /*00d8*/ 	.byte	0x04, 0x17
        /*00da*/ 	.short	(.L_39 - .L_38)
.L_38:
        /*00dc*/ 	.word	0x00000000
        /*00e0*/ 	.short	0x0001
        /*00e2*/ 	.short	0x0008
        /*00e4*/ 	.byte	0x00, 0xf4, 0x21, 0x00


	//----- nvinfo : EIATTR_KPARAM_INFO
	.align		4
.L_39:
        /*00e8*/ 	.byte	0x04, 0x17
        /*00ea*/ 	.short	(.L_41 - .L_40)
.L_40:
        /*00ec*/ 	.word	0x00000000
        /*00f0*/ 	.short	0x0000
        /*00f2*/ 	.short	0x0000
        /*00f4*/ 	.byte	0x00, 0xf4, 0x21, 0x00


	//----- nvinfo : EIATTR_SPARSE_MMA_MASK
	.align		4
.L_41:
        /*00f8*/ 	.byte	0x03, 0x50
        /*00fa*/ 	.short	0x0000


	//----- nvinfo : EIATTR_MAXREG_COUNT
	.align		4
        /*00fc*/ 	.byte	0x03, 0x1b
        /*00fe*/ 	.short	0x00ff


	//----- nvinfo : EIATTR_EXIT_INSTR_OFFSETS
	.align		4
        /*0100*/ 	.byte	0x04, 0x1c
        /*0102*/ 	.short	(.L_43 - .L_42)


	//   ....[0]....
.L_42:
        /*0104*/ 	.word	0x00002a60


	//   ....[1]....
        /*0108*/ 	.word	0x00002a80


	//----- nvinfo : EIATTR_REQNTID
	.align		4
.L_43:
        /*010c*/ 	.byte	0x04, 0x10
        /*010e*/ 	.short	(.L_45 - .L_44)
.L_44:
        /*0110*/ 	.word	0x00000080
        /*0114*/ 	.word	0x00000001
        /*0118*/ 	.word	0x00000001


	//----- nvinfo : EIATTR_CBANK_PARAM_SIZE
	.align		4
.L_45:
        /*011c*/ 	.byte	0x03, 0x19
        /*011e*/ 	.short	0x0070


	//----- nvinfo : EIATTR_PARAM_CBANK
	.align		4
        /*0120*/ 	.byte	0x04, 0x0a
        /*0122*/ 	.short	(.L_47 - .L_46)
	.align		4
.L_46:
        /*0124*/ 	.word	index@(.nv.constant0.triton_poi_fused_add_cat_clone_relu_threshold_backward_16)
        /*0128*/ 	.short	0x0210
        /*012a*/ 	.short	0x0070


	//----- nvinfo : EIATTR_SW_WAR
	.align		4
.L_47:
        /*012c*/ 	.byte	0x04, 0x36
        /*012e*/ 	.short	(.L_49 - .L_48)
.L_48:
        /*0130*/ 	.word	0x00000008
.L_49:


//--------------------- .nv.callgraph             --------------------------
	.section	.nv.callgraph,"",@"SHT_CUDA_CALLGRAPH"
	.align	4
	.sectionentsize	8
	.align		4
        /*0000*/ 	.word	0x00000000
	.align		4
        /*0004*/ 	.word	0xffffffff
	.align		4
        /*0008*/ 	.word	0x00000000
	.align		4
        /*000c*/ 	.word	0xfffffffe
	.align		4
        /*0010*/ 	.word	0x00000000
	.align		4
        /*0014*/ 	.word	0xfffffffd
	.align		4
        /*0018*/ 	.word	0x00000000
	.align		4
        /*001c*/ 	.word	0xfffffffc


//--------------------- .nv.constant4             --------------------------
	.section	.nv.constant4,"a",@progbits
	.align	8
	.align		8
.nv.constant4:
        /*0000*/ 	.dword	_$_str
	.align		8
        /*0008*/ 	.dword	_$_str_$_2


//--------------------- .text.triton_poi_fused_add_cat_clone_relu_threshold_backward_16 --------------------------
	.section	.text.triton_poi_fused_add_cat_clone_relu_threshold_backward_16,"ax",@progbits
	.sectionflags	@"SHF_BARRIERS=1"
	.align	128
        .global         triton_poi_fused_add_cat_clone_relu_threshold_backward_16
        .type           triton_poi_fused_add_cat_clone_relu_threshold_backward_16,@function
        .size           triton_poi_fused_add_cat_clone_relu_threshold_backward_16,(.L_x_1 - triton_poi_fused_add_cat_clone_relu_threshold_backward_16)
        .other          triton_poi_fused_add_cat_clone_relu_threshold_backward_16,@"STO_CUDA_ENTRY STV_DEFAULT"
triton_poi_fused_add_cat_clone_relu_threshold_backward_16:
.text.triton_poi_fused_add_cat_clone_relu_threshold_backward_16:
[----:B------:R-:W0:Y:S01]  /*0000*/  LDC R1, c[0x0][0x28] ;  /* 0x00000a00ff017b82 */ /* 0x000e220000000800 */
[----:B------:R-:W1:Y:S07]  /*0010*/  S2R R59, SR_TID.X ;  /* 0x00000000003b7919 */ /* 0x000e6e0000002100 */
[----:B------:R-:W2:Y:S01]  /*0020*/  LDC.64 R20, c[0x0][0x260] ;  /* 0x00009800ff147b82 */ /* 0x000ea20000000a00 */
[----:B------:R-:W-:Y:S02]  /*0030*/  CS2R R16, SRZ ;  /* 0x0000000000107805 */ /* 0x000fe4000001ff00 */
[----:B------:R-:W-:Y:S01]  /*0040*/  CS2R R18, SRZ ;  /* 0x0000000000127805 */ /* 0x000fe2000001ff00 */
[----:B------:R-:W3:Y:S01]  /*0050*/  S2R R24, SR_CTAID.X ;  /* 0x0000000000187919 */ /* 0x000ee20000002500 */
[----:B------:R-:W4:Y:S01]  /*0060*/  S2R R8, SR_CTAID.Y ;  /* 0x0000000000087919 */ /* 0x000f220000002600 */
[----:B------:R-:W-:-:S02]  /*0070*/  CS2R R12, SRZ ;  /* 0x00000000000c7805 */ /* 0x000fc4000001ff00 */
[----:B------:R-:W-:Y:S01]  /*0080*/  CS2R R14, SRZ ;  /* 0x00000000000e7805 */ /* 0x000fe2000001ff00 */
[----:B------:R-:W-:Y:S01]  /*0090*/  ULDC.64 UR6, c[0x0][0x208] ;  /* 0x0000820000067ab9 */ /* 0x000fe20000000a00 */
[----:B------:R-:W5:Y:S01]  /*00a0*/  S2UR UR5, SR_CgaCtaId ;  /* 0x00000000000579c3 */ /* 0x000f620000008800 */
[----:B------:R-:W-:-:S07]  /*00b0*/  UMOV UR4, 0x400 ;  /* 0x0000040000047882 */ /* 0x000fce0000000000 */
[----:B------:R-:W5:Y:S08]  /*00c0*/  LDC.64 R32, c[0x0][0x220] ;  /* 0x00008800ff207b82 */ /* 0x000f700000000a00 */
[----:B------:R-:W5:Y:S01]  /*00d0*/  LDC.64 R60, c[0x0][0x210] ;  /* 0x00008400ff3c7b82 */ /* 0x000f620000000a00 */
[----:B-1----:R-:W-:Y:S01]  /*00e0*/  SHF.R.U32.HI R0, RZ, 0x3, R59 ;  /* 0x00000003ff007819 */ /* 0x002fe2000001163b */
[C---:B------:R-:W-:Y:S01]  /*00f0*/  IMAD.SHL.U32 R57, R59.reuse, 0x4, RZ ;  /* 0x000000043b397824 */ /* 0x040fe200078e00ff */
[----:B------:R-:W-:Y:S01]  /*0100*/  LOP3.LUT R9, R59, 0x60, RZ, 0xc0, !PT ;  /* 0x000000603b097812 */ /* 0x000fe200078ec0ff */
[----:B---3--:R-:W-:Y:S01]  /*0110*/  IMAD.SHL.U32 R24, R24, 0x20, RZ ;  /* 0x0000002018187824 */ /* 0x008fe200078e00ff */
[----:B------:R-:W-:-:S03]  /*0120*/  SGXT.U32 R0, R0, 0x2 ;  /* 0x000000020000781a */ /* 0x000fc60000000000 */
[----:B------:R-:W1:Y:S01]  /*0130*/  LDC.64 R28, c[0x0][0x218] ;  /* 0x00008600ff1c7b82 */ /* 0x000e620000000a00 */
[----:B------:R-:W-:Y:S01]  /*0140*/  SHF.R.U32.HI R3, RZ, 0x3, R9 ;  /* 0x00000003ff037819 */ /* 0x000fe20000011609 */
[----:B----4-:R-:W-:Y:S01]  /*0150*/  IMAD.SHL.U32 R5, R8, 0x20, RZ ;  /* 0x0000002008057824 */ /* 0x010fe200078e00ff */
[----:B------:R-:W-:Y:S02]  /*0160*/  LOP3.LUT R4, R24, 0x1c, R57, 0xf8, !PT ;  /* 0x0000001c18047812 */ /* 0x000fe400078ef839 */
[----:B------:R-:W-:Y:S02]  /*0170*/  LOP3.LUT R22, R3, R0, RZ, 0xfc, !PT ;  /* 0x0000000003167212 */ /* 0x000fe400078efcff */
[----:B------:R-:W-:Y:S01]  /*0180*/  ISETP.GE.AND P0, PT, R4, 0x400, PT ;  /* 0x000004000400780c */ /* 0x000fe20003f06270 */
[----:B------:R-:W-:Y:S01]  /*0190*/  IMAD.MOV.U32 R58, RZ, RZ, 0x3e800000 ;  /* 0x3e800000ff3a7424 */ /* 0x000fe200078e00ff */
[----:B------:R-:W-:Y:S01]  /*01a0*/  LOP3.LUT R2, R5, R22, RZ, 0xfc, !PT ;  /* 0x0000001605027212 */ /* 0x000fe200078efcff */
[----:B------:R-:W3:Y:S01]  /*01b0*/  LDC.64 R52, c[0x0][0x238] ;  /* 0x00008e00ff347b82 */ /* 0x000ee20000000a00 */
[----:B------:R-:W-:-:S02]  /*01c0*/  LOP3.LUT R0, R5, 0x10, R22, 0xfe, !PT ;  /* 0x0000001005007812 */ /* 0x000fc400078efe16 */
[C---:B------:R-:W-:Y:S01]  /*01d0*/  ISETP.LT.AND P2, PT, R2.reuse, 0x80, !P0 ;  /* 0x000000800200780c */ /* 0x040fe20004741270 */
[--C-:B------:R-:W-:Y:S01]  /*01e0*/  IMAD R7, R2, 0x400, R4.reuse ;  /* 0x0000040002077824 */ /* 0x100fe200078e0204 */
[C---:B------:R-:W-:Y:S01]  /*01f0*/  ISETP.LT.AND P1, PT, R0.reuse, 0x80, !P0 ;  /* 0x000000800000780c */ /* 0x040fe20004721270 */
[----:B------:R-:W-:Y:S01]  /*0200*/  IMAD R3, R0, 0x400, R4 ;  /* 0x0000040000037824 */ /* 0x000fe200078e0204 */
[----:B------:R-:W-:Y:S01]  /*0210*/  SHF.R.U32.HI R10, RZ, 0x2, R59 ;  /* 0x00000002ff0a7819 */ /* 0x000fe2000001163b */
[----:B--2---:R-:W-:Y:S01]  /*0220*/  IMAD.WIDE R6, R7, 0x4, R20 ;  /* 0x0000000407067825 */ /* 0x004fe200078e0214 */
[----:B------:R-:W-:Y:S01]  /*0230*/  SHF.R.U32.HI R26, RZ, 0x2, R9 ;  /* 0x00000002ff1a7819 */ /* 0x000fe20000011609 */
[----:B------:R-:W2:Y:S02]  /*0240*/  LDC.64 R54, c[0x0][0x240] ;  /* 0x00009000ff367b82 */ /* 0x000ea40000000a00 */
[----:B------:R-:W-:Y:S01]  /*0250*/  IMAD.SHL.U32 R56, R59, 0x8, RZ ;  /* 0x000000083b387824 */ /* 0x000fe200078e00ff */
[----:B-----5:R-:W-:Y:S01]  /*0260*/  UPRMT UR4, UR5, 0x654, UR4 ;  /* 0x0000065405047896 */ /* 0x020fe20008000004 */
[----:B------:R-:W-:Y:S01]  /*0270*/  IMAD.WIDE R20, R3, 0x4, R20 ;  /* 0x0000000403147825 */ /* 0x000fe200078e0214 */
[----:B------:R-:W-:Y:S01]  /*0280*/  P2R R51, PR, RZ, 0x4 ;  /* 0x00000004ff337803 */ /* 0x000fe20000000000 */
[----:B------:R4:W5:Y:S01]  /*0290*/  @P2 LDG.E.EL.128 R16, desc[UR6][R6.64] ;  /* 0x0000000606102981 */ /* 0x000962000c2e1d00 */
[----:B------:R-:W-:Y:S01]  /*02a0*/  SGXT.U32 R9, R10, 0x3 ;  /* 0x000000030a09781a */ /* 0x000fe20000000000 */
[----:B------:R-:W1:Y:S01]  /*02b0*/  LDC.64 R40, c[0x0][0x228] ;  /* 0x00008a00ff287b82 */ /* 0x000e620000000a00 */
[----:B------:R-:W-:Y:S01]  /*02c0*/  P2R R3, PR, RZ, 0x2 ;  /* 0x00000002ff037803 */ /* 0x000fe20000000000 */
[----:B------:R4:W2:Y:S01]  /*02d0*/  @P1 LDG.E.EL.128 R12, desc[UR6][R20.64] ;  /* 0x00000006140c1981 */ /* 0x0008a2000c2e1d00 */
[----:B------:R-:W-:-:S02]  /*02e0*/  LOP3.LUT R10, R5, 0x18, R56, 0xf8, !PT ;  /* 0x00000018050a7812 */ /* 0x000fc400078ef838 */
[----:B------:R-:W-:Y:S02]  /*02f0*/  LOP3.LUT R9, R26, R9, RZ, 0xfc, !PT ;  /* 0x000000091a097212 */ /* 0x000fe400078efcff */
[----:B------:R-:W-:Y:S01]  /*0300*/  SHF.R.S32.HI R5, RZ, 0x1f, R10 ;  /* 0x0000001fff057819 */ /* 0x000fe2000001140a */
[----:B----4-:R-:W-:Y:S01]  /*0310*/  IMAD.SHL.U32 R6, R59, 0x80, RZ ;  /* 0x000000803b067824 */ /* 0x010fe200078e00ff */
[----:B------:R-:W-:Y:S01]  /*0320*/  LOP3.LUT R9, R9, R24, RZ, 0xfc, !PT ;  /* 0x0000001809097212 */ /* 0x000fe200078efcff */
[----:B------:R-:W4:Y:S01]  /*0330*/  LDC.64 R38, c[0x0][0x230] ;  /* 0x00008c00ff267b82 */ /* 0x000f220000000a00 */
[----:B------:R-:W-:Y:S02]  /*0340*/  CS2R R20, SRZ ;  /* 0x0000000000147805 */ /* 0x000fe4000001ff00 */
[----:B------:R-:W-:Y:S02]  /*0350*/  LOP3.LUT R7, R6, 0x380, RZ, 0xc0, !PT ;  /* 0x0000038006077812 */ /* 0x000fe400078ec0ff */
[----:B------:R-:W-:-:S02]  /*0360*/  LEA.HI R6, R5, R10, RZ, 0x5 ;  /* 0x0000000a05067211 */ /* 0x000fc400078f28ff */
[----:B------:R-:W-:Y:S01]  /*0370*/  LOP3.LUT R22, R22, R7, RZ, 0xfc, !PT ;  /* 0x0000000716167212 */ /* 0x000fe200078efcff */
[----:B------:R-:W-:Y:S01]  /*0380*/  VIADD R7, R7, UR4 ;  /* 0x0000000407077c36 */ /* 0x000fe20008000000 */
[----:B------:R-:W-:Y:S02]  /*0390*/  LOP3.LUT R5, R6, 0xffffffe0, RZ, 0xc0, !PT ;  /* 0xffffffe006057812 */ /* 0x000fe400078ec0ff */
[----:B------:R-:W-:Y:S01]  /*03a0*/  ISETP.GE.AND P0, PT, R9, 0x400, PT ;  /* 0x000004000900780c */ /* 0x000fe20003f06270 */
[----:B------:R-:W-:Y:S01]  /*03b0*/  IMAD R7, R22, 0x4, R7 ;  /* 0x0000000416077824 */ /* 0x000fe200078e0207 */
[----:B------:R-:W-:Y:S01]  /*03c0*/  CS2R R22, SRZ ;  /* 0x0000000000167805 */ /* 0x000fe2000001ff00 */
[----:B------:R-:W-:-:S04]  /*03d0*/  IMAD.IADD R5, R10, 0x1, -R5 ;  /* 0x000000010a057824 */ /* 0x000fc800078e0a05 */
[C---:B0-----:R-:W-:Y:S01]  /*03e0*/  IMAD.WIDE R26, R5.reuse, 0x4, R32 ;  /* 0x00000004051a7825 */ /* 0x041fe200078e0220 */
[----:B------:R-:W-:-:S04]  /*03f0*/  ISETP.LT.AND P1, PT, R5, 0x10, !P0 ;  /* 0x000000100500780c */ /* 0x000fc80004721270 */
[----:B------:R-:W-:Y:S02]  /*0400*/  ISETP.LT.AND P1, PT, R10, 0x80, P1 ;  /* 0x000000800a00780c */ /* 0x000fe40000f21270 */
[----:B------:R-:W-:-:S05]  /*0410*/  SHF.R.S32.HI R6, RZ, 0x5, R6 ;  /* 0x00000005ff067819 */ /* 0x000fca0000011406 */
[----:B------:R-:W-:-:S04]  /*0420*/  IMAD R48, R6, 0x400, R9 ;  /* 0x0000040006307824 */ /* 0x000fc800078e0209 */
[----:B------:R-:W-:-:S04]  /*0430*/  IMAD.SHL.U32 R48, R48, 0x10, RZ ;  /* 0x0000001030307824 */ /* 0x000fc800078e00ff */
[C---:B------:R-:W-:Y:S02]  /*0440*/  IMAD.IADD R25, R5.reuse, 0x1, R48 ;  /* 0x0000000105197824 */ /* 0x040fe400078e0230 */
[----:B-1----:R-:W-:Y:S01]  /*0450*/  IMAD.WIDE R28, R5, 0x4, R28 ;  /* 0x00000004051c7825 */ /* 0x002fe200078e021c */
[----:B-----5:R-:W-:Y:S04]  /*0460*/  STS [R7], R16 ;  /* 0x0000001007007388 */ /* 0x020fe80000000800 */
[----:B------:R-:W-:Y:S04]  /*0470*/  STS [R7+0xa0], R17 ;  /* 0x0000a01107007388 */ /* 0x000fe80000000800 */
[----:B------:R-:W-:Y:S04]  /*0480*/  STS [R7+0x140], R18 ;  /* 0x0001401207007388 */ /* 0x000fe80000000800 */
[----:B------:R-:W-:Y:S04]  /*0490*/  STS [R7+0x1e0], R19 ;  /* 0x0001e01307007388 */ /* 0x000fe80000000800 */
[----:B--2---:R-:W-:Y:S04]  /*04a0*/  STS [R7+0x40], R12 ;  /* 0x0000400c07007388 */ /* 0x004fe80000000800 */
[----:B------:R0:W-:Y:S04]  /*04b0*/  STS [R7+0xe0], R13 ;  /* 0x0000e00d07007388 */ /* 0x0001e80000000800 */
[----:B------:R-:W-:Y:S04]  /*04c0*/  STS [R7+0x180], R14 ;  /* 0x0001800e07007388 */ /* 0x000fe80000000800 */
[----:B------:R1:W-:Y:S01]  /*04d0*/  STS [R7+0x220], R15 ;  /* 0x0002200f07007388 */ /* 0x0003e20000000800 */
[----:B------:R-:W-:Y:S06]  /*04e0*/  BAR.SYNC.DEFER_BLOCKING 0x0 ;  /* 0x0000000000007b1d */ /* 0x000fec0000010000 */
[----:B------:R2:W5:Y:S01]  /*04f0*/  @P1 LDG.E.EL.128 R20, desc[UR6][R26.64] ;  /* 0x000000061a141981 */ /* 0x000562000c2e1d00 */
[----:B0-----:R-:W-:-:S02]  /*0500*/  CS2R R12, SRZ ;  /* 0x00000000000c7805 */ /* 0x001fc4000001ff00 */
[----:B-1----:R-:W-:Y:S02]  /*0510*/  CS2R R14, SRZ ;  /* 0x00000000000e7805 */ /* 0x002fe4000001ff00 */
[----:B------:R-:W-:Y:S01]  /*0520*/  CS2R R16, SRZ ;  /* 0x0000000000107805 */ /* 0x000fe2000001ff00 */
[----:B--2---:R-:W-:Y:S01]  /*0530*/  IMAD.WIDE R26, R25, 0x4, R60 ;  /* 0x00000004191a7825 */ /* 0x004fe200078e023c */
[----:B------:R-:W-:-:S04]  /*0540*/  CS2R R18, SRZ ;  /* 0x0000000000127805 */ /* 0x000fc8000001ff00 */
[----:B------:R-:W2:Y:S04]  /*0550*/  @P1 LDG.E.EL.128 R12, desc[UR6][R26.64] ;  /* 0x000000061a0c1981 */ /* 0x000ea8000c2e1d00 */
[----:B------:R-:W3:Y:S01]  /*0560*/  @P1 LDG.E.EL.128 R16, desc[UR6][R28.64] ;  /* 0x000000061c101981 */ /* 0x000ee2000c2e1d00 */
[----:B------:R-:W-:-:S04]  /*0570*/  ISETP.LT.AND P5, PT, R10, 0x80, !P0 ;  /* 0x000000800a00780c */ /* 0x000fc800047a1270 */
[----:B------:R-:W-:Y:S02]  /*0580*/  ISETP.GT.AND P0, PT, R5, 0xf, P5 ;  /* 0x0000000f0500780c */ /* 0x000fe40002f04270 */
[----:B-----5:R-:W-:Y:S02]  /*0590*/  SEL R7, R20, RZ, P1 ;  /* 0x000000ff14077207 */ /* 0x020fe40000800000 */
[----:B------:R-:W-:Y:S02]  /*05a0*/  SEL R11, R21, RZ, P1 ;  /* 0x000000ff150b7207 */ /* 0x000fe40000800000 */
[----:B------:R-:W-:Y:S01]  /*05b0*/  SEL R20, R22, RZ, P1 ;  /* 0x000000ff16147207 */ /* 0x000fe20000800000 */
[----:B------:R-:W-:Y:S01]  /*05c0*/  FADD R7, R7, 9.9999997473787516356e-06 ;  /* 0x3727c5ac07077421 */ /* 0x000fe20000000000 */
[----:B------:R-:W-:Y:S01]  /*05d0*/  SEL R21, R23, RZ, P1 ;  /* 0x000000ff17157207 */ /* 0x000fe20000800000 */
[----:B------:R-:W-:Y:S02]  /*05e0*/  FADD R11, R11, 9.9999997473787516356e-06 ;  /* 0x3727c5ac0b0b7421 */ /* 0x000fe40000000000 */
[----:B------:R-:W-:-:S02]  /*05f0*/  FADD R20, R20, 9.9999997473787516356e-06 ;  /* 0x3727c5ac14147421 */ /* 0x000fc40000000000 */
[----:B------:R-:W0:Y:S01]  /*0600*/  MUFU.SQRT R7, R7 ;  /* 0x0000000700077308 */ /* 0x000e220000002000 */
[----:B------:R-:W-:Y:S01]  /*0610*/  FADD R21, R21, 9.9999997473787516356e-06 ;  /* 0x3727c5ac15157421 */ /* 0x000fe20000000000 */
[----:B--2---:R-:W-:Y:S02]  /*0620*/  SEL R24, R12, RZ, P1 ;  /* 0x000000ff0c187207 */ /* 0x004fe40000800000 */
[----:B------:R-:W-:-:S04]  /*0630*/  SEL R13, R13, RZ, P1 ;  /* 0x000000ff0d0d7207 */ /* 0x000fc80000800000 */
[----:B------:R-:W1:Y:S01]  /*0640*/  MUFU.SQRT R11, R11 ;  /* 0x0000000b000b7308 */ /* 0x000e620000002000 */
[----:B------:R-:W-:Y:S02]  /*0650*/  SEL R14, R14, RZ, P1 ;  /* 0x000000ff0e0e7207 */ /* 0x000fe40000800000 */
[----:B------:R-:W-:Y:S02]  /*0660*/  SEL R15, R15, RZ, P1 ;  /* 0x000000ff0f0f7207 */ /* 0x000fe40000800000 */
[----:B---3--:R-:W-:Y:S02]  /*0670*/  SEL R26, R19, RZ, P1 ;  /* 0x000000ff131a7207 */ /* 0x008fe40000800000 */
[C---:B0-----:R-:W-:Y:S01]  /*0680*/  FSETP.GT.AND P3, PT, R7.reuse, 8.50705917302346158658e+37, PT ;  /* 0x7e8000000700780b */ /* 0x041fe20003f64000 */
[----:B------:R-:W0:Y:S01]  /*0690*/  MUFU.SQRT R20, R20 ;  /* 0x0000001400147308 */ /* 0x000e220000002000 */
[----:B------:R-:W-:Y:S01]  /*06a0*/  FSETP.GEU.AND P2, PT, R7, 1.175494350822287508e-38, PT ;  /* 0x008000000700780b */ /* 0x000fe20003f4e000 */
[----:B------:R-:W-:Y:S01]  /*06b0*/  FADD R26, R15, -R26 ;  /* 0x8000001a0f1a7221 */ /* 0x000fe20000000000 */
[----:B------:R-:W-:-:S02]  /*06c0*/  FSEL R23, R58, 1, P3 ;  /* 0x3f8000003a177808 */ /* 0x000fc40001800000 */
[----:B------:R-:W-:Y:S02]  /*06d0*/  SEL R30, R17, RZ, P1 ;  /* 0x000000ff111e7207 */ /* 0x000fe40000800000 */
[----:B-1----:R-:W-:Y:S01]  /*06e0*/  FSETP.GT.AND P4, PT, R11, 8.50705917302346158658e+37, PT ;  /* 0x7e8000000b00780b */ /* 0x002fe20003f84000 */
[----:B------:R-:W1:Y:S02]  /*06f0*/  MUFU.SQRT R21, R21 ;  /* 0x0000001500157308 */ /* 0x000e640000002000 */
[----:B------:R-:W-:Y:S01]  /*0700*/  FADD R30, R13, -R30 ;  /* 0x8000001e0d1e7221 */ /* 0x000fe20000000000 */
[----:B------:R-:W-:Y:S01]  /*0710*/  FSEL R27, R58, 1, P4 ;  /* 0x3f8000003a1b7808 */ /* 0x000fe20002000000 */
[----:B------:R-:W-:Y:S01]  /*0720*/  @P3 FMUL R7, R7, 0.25 ;  /* 0x3e80000007073820 */ /* 0x000fe20000400000 */
[----:B------:R-:W-:Y:S01]  /*0730*/  FSETP.GEU.AND P3, PT, R11, 1.175494350822287508e-38, PT ;  /* 0x008000000b00780b */ /* 0x000fe20003f6e000 */
[----:B------:R-:W-:Y:S02]  /*0740*/  @!P2 FMUL R23, R23, 16777216 ;  /* 0x4b8000001717a820 */ /* 0x000fe40000400000 */
[----:B------:R-:W-:Y:S01]  /*0750*/  @!P2 FMUL R7, R7, 16777216 ;  /* 0x4b8000000707a820 */ /* 0x000fe20000400000 */
[----:B0-----:R-:W-:-:S03]  /*0760*/  FSETP.GT.AND P2, PT, R20, 8.50705917302346158658e+37, PT ;  /* 0x7e8000001400780b */ /* 0x001fc60003f44000 */
[----:B------:R-:W-:Y:S01]  /*0770*/  @P4 FMUL R11, R11, 0.25 ;  /* 0x3e8000000b0b4820 */ /* 0x000fe20000400000 */
[----:B------:R-:W-:Y:S01]  /*0780*/  FSETP.GEU.AND P4, PT, R20, 1.175494350822287508e-38, PT ;  /* 0x008000001400780b */ /* 0x000fe20003f8e000 */
[----:B------:R0:W2:Y:S01]  /*0790*/  MUFU.RCP R36, R7 ;  /* 0x0000000700247308 */ /* 0x0000a20000001000 */
[----:B------:R-:W-:-:S03]  /*07a0*/  FSEL R29, R58, 1, P2 ;  /* 0x3f8000003a1d7808 */ /* 0x000fc60001000000 */
[----:B------:R-:W-:Y:S01]  /*07b0*/  @!P3 FMUL R11, R11, 16777216 ;  /* 0x4b8000000b0bb820 */ /* 0x000fe20000400000 */
[----:B------:R-:W-:Y:S01]  /*07c0*/  @!P3 FMUL R27, R27, 16777216 ;  /* 0x4b8000001b1bb820 */ /* 0x000fe20000400000 */
[C---:B-1----:R-:W-:Y:S02]  /*07d0*/  FSETP.GT.AND P3, PT, R21.reuse, 8.50705917302346158658e+37, PT ;  /* 0x7e8000001500780b */ /* 0x042fe40003f64000 */
[----:B------:R-:W-:Y:S01]  /*07e0*/  @P2 FMUL R20, R20, 0.25 ;  /* 0x3e80000014142820 */ /* 0x000fe20000400000 */
[----:B------:R-:W-:Y:S01]  /*07f0*/  FSETP.GEU.AND P2, PT, R21, 1.175494350822287508e-38, PT ;  /* 0x008000001500780b */ /* 0x000fe20003f4e000 */
[----:B------:R1:W3:Y:S01]  /*0800*/  MUFU.RCP R22, R11 ;  /* 0x0000000b00167308 */ /* 0x0002e20000001000 */
[----:B------:R-:W-:Y:S01]  /*0810*/  FSEL R12, R58, 1, P3 ;  /* 0x3f8000003a0c7808 */ /* 0x000fe20001800000 */
[----:B------:R-:W-:Y:S01]  /*0820*/  @!P4 FMUL R20, R20, 16777216 ;  /* 0x4b8000001414c820 */ /* 0x000fe20000400000 */
[----:B0-----:R-:W-:Y:S01]  /*0830*/  SEL R7, R18, RZ, P1 ;  /* 0x000000ff12077207 */ /* 0x001fe20000800000 */
[----:B------:R-:W-:Y:S01]  /*0840*/  @!P4 FMUL R29, R29, 16777216 ;  /* 0x4b8000001d1dc820 */ /* 0x000fe20000400000 */
[----:B--2---:R-:W-:Y:S01]  /*0850*/  FMUL R36, R36, R23 ;  /* 0x0000001724247220 */ /* 0x004fe20000400000 */
[----:B------:R-:W-:-:S02]  /*0860*/  CS2R R18, SRZ ;  /* 0x0000000000127805 */ /* 0x000fc4000001ff00 */
[----:B------:R-:W0:Y:S01]  /*0870*/  MUFU.RCP R20, R20 ;  /* 0x0000001400147308 */ /* 0x000e220000001000 */
[----:B------:R-:W-:Y:S01]  /*0880*/  @P3 FMUL R21, R21, 0.25 ;  /* 0x3e80000015153820 */ /* 0x000fe20000400000 */
[----:B-1----:R-:W-:Y:S01]  /*0890*/  SEL R11, R16, RZ, P1 ;  /* 0x000000ff100b7207 */ /* 0x002fe20000800000 */
[----:B------:R-:W-:Y:S01]  /*08a0*/  FADD R34, R14, -R7 ;  /* 0x800000070e227221 */ /* 0x000fe20000000000 */
[----:B------:R-:W-:Y:S01]  /*08b0*/  @!P2 FMUL R12, R12, 16777216 ;  /* 0x4b8000000c0ca820 */ /* 0x000fe20000400000 */
[----:B------:R-:W-:Y:S01]  /*08c0*/  @!P2 FMUL R21, R21, 16777216 ;  /* 0x4b8000001515a820 */ /* 0x000fe20000400000 */
[----:B------:R-:W-:Y:S01]  /*08d0*/  CS2R R14, SRZ ;  /* 0x00000000000e7805 */ /* 0x000fe2000001ff00 */
[----:B---3--:R-:W-:Y:S01]  /*08e0*/  FMUL R27, R22, R27 ;  /* 0x0000001b161b7220 */ /* 0x008fe20000400000 */
[----:B------:R-:W-:Y:S01]  /*08f0*/  CS2R R16, SRZ ;  /* 0x0000000000107805 */ /* 0x000fe2000001ff00 */
[----:B------:R-:W-:-:S04]  /*0900*/  IMAD.WIDE R22, R5, 0x4, R54 ;  /* 0x0000000405167825 */ /* 0x000fc800078e0236 */
[----:B------:R-:W-:Y:S01]  /*0910*/  FADD R11, R24, -R11 ;  /* 0x8000000b180b7221 */ /* 0x000fe20000000000 */
[----:B------:R-:W1:Y:S01]  /*0920*/  MUFU.RCP R21, R21 ;  /* 0x0000001500157308 */ /* 0x000e620000001000 */
[----:B------:R-:W-:Y:S01]  /*0930*/  FMUL R30, R27, R30 ;  /* 0x0000001e1b1e7220 */ /* 0x000fe20000400000 */
[----:B------:R-:W-:Y:S01]  /*0940*/  SHF.R.S32.HI R8, RZ, 0x1a, R8 ;  /* 0x0000001aff087819 */ /* 0x000fe20000011408 */
[----:B------:R2:W3:Y:S01]  /*0950*/  @P0 LDG.E.EL.128 R16, desc[UR6][R22.64+-0x40] ;  /* 0xffffc00616100981 */ /* 0x0004e2000c2e1d00 */
[----:B0-----:R-:W-:Y:S01]  /*0960*/  FMUL R29, R20, R29 ;  /* 0x0000001d141d7220 */ /* 0x001fe20000400000 */
[----:B------:R-:W-:-:S03]  /*0970*/  P2R R7, PR, RZ, 0x20 ;  /* 0x00000020ff077803 */ /* 0x000fc60000000000 */
[----:B------:R-:W-:Y:S01]  /*0980*/  FMUL R34, R29, R34 ;  /* 0x000000221d227220 */ /* 0x000fe20000400000 */
[----:B-1----:R-:W-:Y:S01]  /*0990*/  FMUL R35, R21, R12 ;  /* 0x0000000c15237220 */ /* 0x002fe20000400000 */
[----:B------:R-:W-:Y:S01]  /*09a0*/  VIADD R21, R25, 0xfffffff0 ;  /* 0xfffffff019157836 */ /* 0x000fe20000000000 */
[----:B------:R-:W-:-:S03]  /*09b0*/  CS2R R12, SRZ ;  /* 0x00000000000c7805 */ /* 0x000fc6000001ff00 */
[----:B------:R-:W-:Y:S01]  /*09c0*/  IMAD.WIDE R20, R21, 0x4, R52 ;  /* 0x0000000415147825 */ /* 0x000fe200078e0234 */
[----:B--2---:R-:W-:-:S04]  /*09d0*/  CS2R R22, SRZ ;  /* 0x0000000000167805 */ /* 0x004fc8000001ff00 */
[----:B------:R0:W2:Y:S01]  /*09e0*/  @P0 LDG.E.EL.128 R12, desc[UR6][R20.64] ;  /* 0x00000006140c0981 */ /* 0x0000a2000c2e1d00 */
[----:B------:R-:W-:-:S04]  /*09f0*/  IMAD.WIDE R24, R5, 0x4, R40 ;  /* 0x0000000405187825 */ /* 0x000fc800078e0228 */
[----:B------:R-:W-:Y:S01]  /*0a00*/  FMUL R35, R35, R26 ;  /* 0x0000001a23237220 */ /* 0x000fe20000400000 */
[----:B------:R-:W-:Y:S01]  /*0a10*/  CS2R R26, SRZ ;  /* 0x00000000001a7805 */ /* 0x000fe2000001ff00 */
[----:B------:R-:W1:Y:S01]  /*0a20*/  LDC.64 R40, c[0x0][0x248] ;  /* 0x00009200ff287b82 */ /* 0x000e620000000a00 */
[----:B0-----:R-:W-:Y:S01]  /*0a30*/  CS2R R20, SRZ ;  /* 0x0000000000147805 */ /* 0x001fe2000001ff00 */
[----:B----4-:R-:W-:-:S05]  /*0a40*/  IMAD.WIDE R28, R5, 0x4, R38 ;  /* 0x00000004051c7825 */ /* 0x010fca00078e0226 */
[----:B------:R0:W4:Y:S02]  /*0a50*/  @P1 LDG.E.EL.128 R20, desc[UR6][R24.64] ;  /* 0x0000000618141981 */ /* 0x000124000c2e1d00 */
[----:B0-----:R-:W-:-:S06]  /*0a60*/  CS2R R24, SRZ ;  /* 0x0000000000187805 */ /* 0x001fcc000001ff00 */
[----:B------:R0:W5:Y:S02]  /*0a70*/  @P1 LDG.E.EL.128 R24, desc[UR6][R28.64] ;  /* 0x000000061c181981 */ /* 0x000164000c2e1d00 */
[----:B0-----:R-:W-:Y:S02]  /*0a80*/  CS2R R28, SRZ ;  /* 0x00000000001c7805 */ /* 0x001fe4000001ff00 */
[----:B----4-:R-:W-:Y:S02]  /*0a90*/  SEL R38, R23, RZ, P1 ;  /* 0x000000ff17267207 */ /* 0x010fe40000800000 */
[----:B------:R-:W-:Y:S02]  /*0aa0*/  SEL R23, R22, RZ, P1 ;  /* 0x000000ff16177207 */ /* 0x000fe40000800000 */
[----:B------:R-:W-:Y:S02]  /*0ab0*/  SEL R21, R21, RZ, P1 ;  /* 0x000000ff15157207 */ /* 0x000fe40000800000 */
[----:B-----5:R-:W-:-:S02]  /*0ac0*/  SEL R22, R25, RZ, P1 ;  /* 0x000000ff19167207 */ /* 0x020fc40000800000 */
[----:B------:R-:W-:-:S03]  /*0ad0*/  SEL R26, R26, RZ, P1 ;  /* 0x000000ff1a1a7207 */ /* 0x000fc60000800000 */
[----:B------:R-:W-:Y:S01]  /*0ae0*/  FFMA R25, R21, R30, R22 ;  /* 0x0000001e15197223 */ /* 0x000fe20000000016 */
[----:B------:R-:W-:Y:S01]  /*0af0*/  CS2R R30, SRZ ;  /* 0x00000000001e7805 */ /* 0x000fe2000001ff00 */
[----:B------:R-:W-:Y:S01]  /*0b00*/  FFMA R34, R23, R34, R26 ;  /* 0x0000002217227223 */ /* 0x000fe2000000001a */
[----:B-1----:R-:W-:Y:S01]  /*0b10*/  IMAD.WIDE R22, R5, 0x4, R40 ;  /* 0x0000000405167825 */ /* 0x002fe200078e0228 */
[----:B------:R-:W-:-:S03]  /*0b20*/  SEL R27, R27, RZ, P1 ;  /* 0x000000ff1b1b7207 */ /* 0x000fc60000800000 */
[----:B------:R-:W-:Y:S01]  /*0b30*/  FMUL R11, R36, R11 ;  /* 0x0000000b240b7220 */ /* 0x000fe20000400000 */
[----:B--2---:R-:W-:Y:S01]  /*0b40*/  SEL R15, R15, RZ, P0 ;  /* 0x000000ff0f0f7207 */ /* 0x004fe20000000000 */
[----:B------:R-:W0:Y:S01]  /*0b50*/  LDC.64 R40, c[0x0][0x250] ;  /* 0x00009400ff287b82 */ /* 0x000e220000000a00 */
[----:B------:R1:W2:Y:S01]  /*0b60*/  @P0 LDG.E.EL.128 R28, desc[UR6][R22.64+-0x40] ;  /* 0xffffc006161c0981 */ /* 0x0002a2000c2e1d00 */
[----:B------:R-:W-:Y:S01]  /*0b70*/  FFMA R35, R38, R35, R27 ;  /* 0x0000002326237223 */ /* 0x000fe2000000001b */
[----:B------:R-:W-:Y:S02]  /*0b80*/  SEL R14, R14, RZ, P0 ;  /* 0x000000ff0e0e7207 */ /* 0x000fe40000000000 */
[----:B------:R-:W-:-:S03]  /*0b90*/  SEL R13, R13, RZ, P0 ;  /* 0x000000ff0d0d7207 */ /* 0x000fc60000000000 */
[----:B------:R-:W4:Y:S01]  /*0ba0*/  LDC.64 R38, c[0x0][0x258] ;  /* 0x00009600ff267b82 */ /* 0x000f220000000a00 */
[----:B-1----:R-:W-:Y:S02]  /*0bb0*/  SEL R22, R20, RZ, P1 ;  /* 0x000000ff14167207 */ /* 0x002fe40000800000 */
[----:B------:R-:W-:Y:S02]  /*0bc0*/  SEL R12, R12, RZ, P0 ;  /* 0x000000ff0c0c7207 */ /* 0x000fe40000000000 */
[----:B--2---:R-:W-:-:S05]  /*0bd0*/  SEL R27, R28, RZ, P0 ;  /* 0x000000ff1c1b7207 */ /* 0x004fca0000000000 */
[----:B------:R-:W-:Y:S01]  /*0be0*/  FADD R27, R27, 9.9999997473787516356e-06 ;  /* 0x3727c5ac1b1b7421 */ /* 0x000fe20000000000 */
[----:B------:R-:W-:-:S05]  /*0bf0*/  SEL R26, R29, RZ, P0 ;  /* 0x000000ff1d1a7207 */ /* 0x000fca0000000000 */
[----:B------:R-:W1:Y:S01]  /*0c00*/  MUFU.SQRT R27, R27 ;  /* 0x0000001b001b7308 */ /* 0x000e620000002000 */
[----:B------:R-:W-:Y:S01]  /*0c10*/  FADD R26, R26, 9.9999997473787516356e-06 ;  /* 0x3727c5ac1a1a7421 */ /* 0x000fe20000000000 */
[----:B------:R-:W-:-:S06]  /*0c20*/  SEL R21, R30, RZ, P0 ;  /* 0x000000ff1e157207 */ /* 0x000fcc0000000000 */
[----:B------:R-:W2:Y:S01]  /*0c30*/  MUFU.SQRT R26, R26 ;  /* 0x0000001a001a7308 */ /* 0x000ea20000002000 */
[C---:B-1----:R-:W-:Y:S02]  /*0c40*/  FSETP.GT.AND P3, PT, R27.reuse, 8.50705917302346158658e+37, PT ;  /* 0x7e8000001b00780b */ /* 0x042fe40003f64000 */
[----:B------:R-:W-:Y:S01]  /*0c50*/  FSETP.GEU.AND P2, PT, R27, 1.175494350822287508e-38, PT ;  /* 0x008000001b00780b */ /* 0x000fe20003f4e000 */
[----:B------:R-:W-:Y:S01]  /*0c60*/  FADD R21, R21, 9.9999997473787516356e-06 ;  /* 0x3727c5ac15157421 */ /* 0x000fe20000000000 */
[----:B------:R-:W-:-:S03]  /*0c70*/  FSEL R20, R58, 1, P3 ;  /* 0x3f8000003a147808 */ /* 0x000fc60001800000 */
[----:B------:R1:W5:Y:S01]  /*0c80*/  MUFU.SQRT R23, R21 ;  /* 0x0000001500177308 */ /* 0x0003620000002000 */
[----:B------:R-:W-:Y:S02]  /*0c90*/  SEL R28, R31, RZ, P0 ;  /* 0x000000ff1f1c7207 */ /* 0x000fe40000000000 */
[----:B------:R-:W-:Y:S01]  /*0ca0*/  SEL R29, R24, RZ, P1 ;  /* 0x000000ff181d7207 */ /* 0x000fe20000800000 */
[----:B------:R-:W0:Y:S02]  /*0cb0*/  LDC.64 R30, c[0x0][0x218] ;  /* 0x00008600ff1e7b82 */ /* 0x000e240000000a00 */
[----:B------:R-:W-:Y:S01]  /*0cc0*/  @P3 FMUL R27, R27, 0.25 ;  /* 0x3e8000001b1b3820 */ /* 0x000fe20000400000 */
[----:B--2---:R-:W-:Y:S01]  /*0cd0*/  FSETP.GT.AND P3, PT, R26, 8.50705917302346158658e+37, PT ;  /* 0x7e8000001a00780b */ /* 0x004fe20003f64000 */
[----:B------:R-:W-:Y:S02]  /*0ce0*/  @!P2 FMUL R20, R20, 16777216 ;  /* 0x4b8000001414a820 */ /* 0x000fe40000400000 */
[----:B------:R-:W-:Y:S01]  /*0cf0*/  @!P2 FMUL R27, R27, 16777216 ;  /* 0x4b8000001b1ba820 */ /* 0x000fe20000400000 */
[----:B------:R-:W-:Y:S01]  /*0d00*/  FSETP.GEU.AND P2, PT, R26, 1.175494350822287508e-38, PT ;  /* 0x008000001a00780b */ /* 0x000fe20003f4e000 */
[----:B------:R-:W-:Y:S01]  /*0d10*/  FADD R28, R28, 9.9999997473787516356e-06 ;  /* 0x3727c5ac1c1c7421 */ /* 0x000fe20000000000 */
[----:B-1----:R-:W-:-:S05]  /*0d20*/  FSEL R21, R58, 1, P3 ;  /* 0x3f8000003a157808 */ /* 0x002fca0001800000 */
[----:B------:R-:W1:Y:S02]  /*0d30*/  MUFU.SQRT R28, R28 ;  /* 0x0000001c001c7308 */ /* 0x000e640000002000 */
[----:B------:R-:W-:Y:S01]  /*0d40*/  @P3 FMUL R26, R26, 0.25 ;  /* 0x3e8000001a1a3820 */ /* 0x000fe20000400000 */
[----:B-----5:R-:W-:-:S03]  /*0d50*/  FSETP.GT.AND P3, PT, R23, 8.50705917302346158658e+37, PT ;  /* 0x7e8000001700780b */ /* 0x020fc60003f64000 */
[----:B------:R-:W-:Y:S01]  /*0d60*/  @!P2 FMUL R26, R26, 16777216 ;  /* 0x4b8000001a1aa820 */ /* 0x000fe20000400000 */
[----:B------:R-:W-:Y:S01]  /*0d70*/  @!P2 FMUL R21, R21, 16777216 ;  /* 0x4b8000001515a820 */ /* 0x000fe20000400000 */
[----:B------:R-:W-:Y:S01]  /*0d80*/  FSETP.GEU.AND P2, PT, R23, 1.175494350822287508e-38, PT ;  /* 0x008000001700780b */ /* 0x000fe20003f4e000 */
[----:B------:R-:W-:Y:S01]  /*0d90*/  FFMA R11, R22, R11, R29 ;  /* 0x0000000b160b7223 */ /* 0x000fe2000000001d */
[----:B------:R-:W-:-:S06]  /*0da0*/  FSEL R22, R58, 1, P3 ;  /* 0x3f8000003a167808 */ /* 0x000fcc0001800000 */
[----:B------:R-:W-:Y:S01]  /*0db0*/  @P3 FMUL R23, R23, 0.25 ;  /* 0x3e80000017173820 */ /* 0x000fe20000400000 */
[----:B-1----:R-:W-:-:S04]  /*0dc0*/  FSETP.GT.AND P3, PT, R28, 8.50705917302346158658e+37, PT ;  /* 0x7e8000001c00780b */ /* 0x002fc80003f64000 */
[----:B------:R-:W-:Y:S01]  /*0dd0*/  @!P2 FMUL R23, R23, 16777216 ;  /* 0x4b8000001717a820 */ /* 0x000fe20000400000 */
[----:B------:R-:W-:Y:S01]  /*0de0*/  @!P2 FMUL R22, R22, 16777216 ;  /* 0x4b8000001616a820 */ /* 0x000fe20000400000 */
[----:B------:R-:W-:Y:S02]  /*0df0*/  FSETP.GEU.AND P2, PT, R28, 1.175494350822287508e-38, PT ;  /* 0x008000001c00780b */ /* 0x000fe40003f4e000 */
[----:B---3--:R-:W-:-:S05]  /*0e00*/  SEL R24, R19, RZ, P0 ;  /* 0x000000ff13187207 */ /* 0x008fca0000000000 */
[----:B------:R-:W-:Y:S01]  /*0e10*/  @P3 FMUL R28, R28, 0.25 ;  /* 0x3e8000001c1c3820 */ /* 0x000fe20000400000 */
[----:B------:R-:W1:Y:S01]  /*0e20*/  MUFU.RCP R27, R27 ;  /* 0x0000001b001b7308 */ /* 0x000e620000001000 */
[----:B------:R-:W-:-:S04]  /*0e30*/  FADD R24, R15, -R24 ;  /* 0x800000180f187221 */ /* 0x000fc80000000000 */
[----:B------:R-:W-:Y:S01]  /*0e40*/  @!P2 FMUL R28, R28, 16777216 ;  /* 0x4b8000001c1ca820 */ /* 0x000fe20000400000 */
[----:B------:R-:W-:Y:S02]  /*0e50*/  SEL R19, R18, RZ, P0 ;  /* 0x000000ff12137207 */ /* 0x000fe40000000000 */
[----:B------:R-:W2:Y:S01]  /*0e60*/  MUFU.RCP R26, R26 ;  /* 0x0000001a001a7308 */ /* 0x000ea20000001000 */
[----:B------:R-:W-:Y:S02]  /*0e70*/  SEL R15, R16, RZ, P0 ;  /* 0x000000ff100f7207 */ /* 0x000fe40000000000 */
[----:B------:R-:W-:Y:S01]  /*0e80*/  SEL R16, R17, RZ, P0 ;  /* 0x000000ff11107207 */ /* 0x000fe20000000000 */
[----:B------:R-:W-:-:S04]  /*0e90*/  FADD R18, R14, -R19 ;  /* 0x800000130e127221 */ /* 0x000fc80000000000 */
[----:B------:R-:W3:Y:S01]  /*0ea0*/  MUFU.RCP R28, R28 ;  /* 0x0000001c001c7308 */ /* 0x000ee20000001000 */
[----:B------:R-:W-:Y:S01]  /*0eb0*/  FADD R19, R13, -R16 ;  /* 0x800000100d137221 */ /* 0x000fe20000000000 */
[----:B------:R-:W-:-:S06]  /*0ec0*/  FSEL R13, R58, 1, P3 ;  /* 0x3f8000003a0d7808 */ /* 0x000fcc0001800000 */
[----:B------:R-:W5:Y:S01]  /*0ed0*/  MUFU.RCP R23, R23 ;  /* 0x0000001700177308 */ /* 0x000f620000001000 */
[----:B------:R-:W-:Y:S01]  /*0ee0*/  FADD R12, R12, -R15 ;  /* 0x8000000f0c0c7221 */ /* 0x000fe20000000000 */
[----:B-1----:R-:W-:Y:S01]  /*0ef0*/  FMUL R27, R27, R20 ;  /* 0x000000141b1b7220 */ /* 0x002fe20000400000 */
[----:B------:R-:W-:Y:S01]  /*0f00*/  @!P2 FMUL R13, R13, 16777216 ;  /* 0x4b8000000d0da820 */ /* 0x000fe20000400000 */
[----:B--2---:R-:W-:Y:S01]  /*0f10*/  FMUL R26, R26, R21 ;  /* 0x000000151a1a7220 */ /* 0x004fe20000400000 */
[----:B------:R-:W-:Y:S01]  /*0f20*/  CS2R R14, SRZ ;  /* 0x00000000000e7805 */ /* 0x000fe2000001ff00 */
[----:B------:R-:W-:Y:S01]  /*0f30*/  FMUL R27, R12, R27 ;  /* 0x0000001b0c1b7220 */ /* 0x000fe20000400000 */
[----:B---3--:R-:W-:Y:S01]  /*0f40*/  FMUL R21, R28, R13 ;  /* 0x0000000d1c157220 */ /* 0x008fe20000400000 */
[----:B------:R-:W-:Y:S01]  /*0f50*/  CS2R R12, SRZ ;  /* 0x00000000000c7805 */ /* 0x000fe2000001ff00 */
[----:B0-----:R-:W-:-:S04]  /*0f60*/  IMAD.WIDE R16, R5, 0x4, R40 ;  /* 0x0000000405107825 */ /* 0x001fc800078e0228 */
[----:B------:R-:W-:Y:S01]  /*0f70*/  FMUL R19, R19, R26 ;  /* 0x0000001a13137220 */ /* 0x000fe20000400000 */
[----:B------:R-:W-:Y:S01]  /*0f80*/  FMUL R24, R24, R21 ;  /* 0x0000001518187220 */ /* 0x000fe20000400000 */
[----:B-----5:R-:W-:Y:S01]  /*0f90*/  FMUL R23, R23, R22 ;  /* 0x0000001617177220 */ /* 0x020fe20000400000 */
[----:B------:R4:W2:Y:S01]  /*0fa0*/  @P0 LDG.E.EL.128 R12, desc[UR6][R16.64+-0x40] ;  /* 0xffffc006100c0981 */ /* 0x0008a2000c2e1d00 */
[----:B------:R-:W-:Y:S02]  /*0fb0*/  CS2R R20, SRZ ;  /* 0x0000000000147805 */ /* 0x000fe4000001ff00 */
[----:B------:R-:W-:Y:S01]  /*0fc0*/  FMUL R26, R18, R23 ;  /* 0x00000017121a7220 */ /* 0x000fe20000400000 */
[----:B------:R-:W-:Y:S01]  /*0fd0*/  CS2R R22, SRZ ;  /* 0x0000000000167805 */ /* 0x000fe2000001ff00 */
[----:B----4-:R-:W-:-:S05]  /*0fe0*/  IMAD.WIDE R16, R5, 0x4, R38 ;  /* 0x0000000405107825 */ /* 0x010fca00078e0226 */
[----:B------:R0:W3:Y:S01]  /*0ff0*/  @P0 LDG.E.EL.128 R20, desc[UR6][R16.64+-0x40] ;  /* 0xffffc00610140981 */ /* 0x0000e2000c2e1d00 */
[----:B------:R-:W-:Y:S02]  /*1000*/  SGXT R8, R8, 0x1 ;  /* 0x000000010808781a */ /* 0x000fe40000000200 */
[----:B------:R-:W-:-:S04]  /*1010*/  LOP3.LUT R29, R10, 0x4, RZ, 0xfc, !PT ;  /* 0x000000040a1d7812 */ /* 0x000fc800078efcff */
[----:B------:R-:W-:-:S04]  /*1020*/  LEA.HI R10, R8, R29, RZ, 0x5 ;  /* 0x0000001d080a7211 */ /* 0x000fc800078f28ff */
[----:B------:R-:W-:Y:S02]  /*1030*/  LOP3.LUT R10, R10, 0xffffffe0, RZ, 0xc0, !PT ;  /* 0xffffffe00a0a7812 */ /* 0x000fe400078ec0ff */
[----:B0-----:R-:W-:-:S03]  /*1040*/  CS2R R16, SRZ ;  /* 0x0000000000107805 */ /* 0x001fc6000001ff00 */
[----:B------:R-:W-:-:S04]  /*1050*/  IMAD.IADD R10, R29, 0x1, -R10 ;  /* 0x000000011d0a7824 */ /* 0x000fc800078e0a0a */
[----:B------:R-:W-:Y:S01]  /*1060*/  IMAD.WIDE R32, R10, 0x4, R32 ;  /* 0x000000040a207825 */ /* 0x000fe200078e0220 */
[----:B--2---:R-:W-:Y:S02]  /*1070*/  SEL R18, R13, RZ, P0 ;  /* 0x000000ff0d127207 */ /* 0x004fe40000000000 */
[----:B------:R-:W-:Y:S02]  /*1080*/  SEL R12, R12, RZ, P0 ;  /* 0x000000ff0c0c7207 */ /* 0x000fe40000000000 */
[----:B---3--:R-:W-:-:S05]  /*1090*/  SEL R13, R21, RZ, P0 ;  /* 0x000000ff150d7207 */ /* 0x008fca0000000000 */
[----:B------:R-:W-:Y:S01]  /*10a0*/  FFMA R13, R18, R19, R13 ;  /* 0x00000013120d7223 */ /* 0x000fe2000000000d */
[----:B------:R-:W-:-:S05]  /*10b0*/  SEL R19, R20, RZ, P0 ;  /* 0x000000ff14137207 */ /* 0x000fca0000000000 */
[----:B------:R-:W-:Y:S01]  /*10c0*/  FFMA R27, R12, R27, R19 ;  /* 0x0000001b0c1b7223 */ /* 0x000fe20000000013 */
[----:B------:R-:W-:-:S06]  /*10d0*/  CS2R R18, SRZ ;  /* 0x0000000000127805 */ /* 0x000fcc000001ff00 */
[----:B------:R0:W2:Y:S01]  /*10e0*/  @P1 LDG.E.EL.128 R16, desc[UR6][R32.64] ;  /* 0x0000000620101981 */ /* 0x0000a2000c2e1d00 */
[----:B------:R-:W-:Y:S02]  /*10f0*/  ISETP.GE.AND P2, PT, R5, 0x10, PT ;  /* 0x000000100500780c */ /* 0x000fe40003f46270 */
[----:B------:R-:W-:-:S04]  /*1100*/  FSETP.GEU.AND P3, PT, R11, RZ, PT ;  /* 0x000000ff0b00720b */ /* 0x000fc80003f6e000 */
[----:B------:R-:W-:Y:S02]  /*1110*/  FSEL R11, R11, RZ, P3 ;  /* 0x000000ff0b0b7208 */ /* 0x000fe40001800000 */
[----:B------:R-:W-:-:S05]  /*1120*/  FSETP.GEU.AND P3, PT, R27, RZ, PT ;  /* 0x000000ff1b00720b */ /* 0x000fca0003f6e000 */
[----:B------:R-:W-:Y:S02]  /*1130*/  @P2 FSEL R11, R27, RZ, P3 ;  /* 0x000000ff1b0b2208 */ /* 0x000fe40001800000 */
[C---:B------:R-:W-:Y:S02]  /*1140*/  FSETP.GEU.AND P3, PT, R25.reuse, RZ, PT ;  /* 0x000000ff1900720b */ /* 0x040fe40003f6e000 */
[----:B------:R-:W-:Y:S02]  /*1150*/  SEL R21, R14, RZ, P0 ;  /* 0x000000ff0e157207 */ /* 0x000fe40000000000 */
[----:B0-----:R-:W-:Y:S02]  /*1160*/  FSEL R32, R25, RZ, P3 ;  /* 0x000000ff19207208 */ /* 0x001fe40001800000 */
[----:B------:R-:W-:Y:S02]  /*1170*/  SEL R22, R22, RZ, P0 ;  /* 0x000000ff16167207 */ /* 0x000fe40000000000 */
[----:B------:R-:W-:-:S03]  /*1180*/  FSETP.GEU.AND P3, PT, R13, RZ, PT ;  /* 0x000000ff0d00720b */ /* 0x000fc60003f6e000 */
[----:B------:R-:W-:Y:S01]  /*1190*/  FFMA R26, R21, R26, R22 ;  /* 0x0000001a151a7223 */ /* 0x000fe20000000016 */
[----:B------:R-:W-:Y:S02]  /*11a0*/  @P2 FSEL R32, R13, RZ, P3 ;  /* 0x000000ff0d202208 */ /* 0x000fe40001800000 */
[C---:B------:R-:W-:Y:S02]  /*11b0*/  FSETP.GEU.AND P3, PT, R34.reuse, RZ, PT ;  /* 0x000000ff2200720b */ /* 0x040fe40003f6e000 */
[----:B------:R-:W-:Y:S02]  /*11c0*/  SEL R15, R15, RZ, P0 ;  /* 0x000000ff0f0f7207 */ /* 0x000fe40000000000 */
[----:B------:R-:W-:Y:S02]  /*11d0*/  FSEL R34, R34, RZ, P3 ;  /* 0x000000ff22227208 */ /* 0x000fe40001800000 */
[----:B------:R-:W-:Y:S02]  /*11e0*/  SEL R12, R23, RZ, P0 ;  /* 0x000000ff170c7207 */ /* 0x000fe40000000000 */
[----:B------:R-:W-:-:S03]  /*11f0*/  FSETP.GEU.AND P3, PT, R26, RZ, PT ;  /* 0x000000ff1a00720b */ /* 0x000fc60003f6e000 */
[----:B------:R-:W-:Y:S01]  /*1200*/  FFMA R24, R15, R24, R12 ;  /* 0x000000180f187223 */ /* 0x000fe2000000000c */
[----:B------:R-:W-:Y:S02]  /*1210*/  @P2 FSEL R34, R26, RZ, P3 ;  /* 0x000000ff1a222208 */ /* 0x000fe40001800000 */
[----:B------:R-:W-:-:S04]  /*1220*/  FSETP.GEU.AND P3, PT, R35, RZ, PT ;  /* 0x000000ff2300720b */ /* 0x000fc80003f6e000 */
[----:B------:R-:W-:Y:S02]  /*1230*/  FSEL R35, R35, RZ, P3 ;  /* 0x000000ff23237208 */ /* 0x000fe40001800000 */
[C---:B------:R-:W-:Y:S02]  /*1240*/  FSETP.GEU.AND P3, PT, R24.reuse, RZ, PT ;  /* 0x000000ff1800720b */ /* 0x040fe40003f6e000 */
[----:B------:R-:W-:Y:S02]  /*1250*/  P2R R36, PR, RZ, 0x4 ;  /* 0x00000004ff247803 */ /* 0x000fe40000000000 */
[----:B------:R-:W-:Y:S01]  /*1260*/  @P2 FSEL R35, R24, RZ, P3 ;  /* 0x000000ff18232208 */ /* 0x000fe20001800000 */
[----:B------:R-:W-:Y:S01]  /*1270*/  IMAD.WIDE R20, R10, 0x4, R54 ;  /* 0x000000040a147825 */ /* 0x000fe200078e0236 */
[----:B--2---:R-:W-:Y:S02]  /*1280*/  SEL R16, R16, RZ, P1 ;  /* 0x000000ff10107207 */ /* 0x004fe40000800000 */
[----:B------:R-:W-:-:S03]  /*1290*/  SEL R17, R17, RZ, P1 ;  /* 0x000000ff11117207 */ /* 0x000fc60000800000 */
[----:B------:R-:W-:Y:S01]  /*12a0*/  FADD R16, R16, 9.9999997473787516356e-06 ;  /* 0x3727c5ac10107421 */ /* 0x000fe20000000000 */
[----:B------:R-:W-:Y:S01]  /*12b0*/  SEL R18, R18, RZ, P1 ;  /* 0x000000ff12127207 */ /* 0x000fe20000800000 */
[----:B------:R-:W-:Y:S02]  /*12c0*/  FADD R17, R17, 9.9999997473787516356e-06 ;  /* 0x3727c5ac11117421 */ /* 0x000fe40000000000 */
[----:B------:R-:W0:Y:S01]  /*12d0*/  MUFU.SQRT R33, R16 ;  /* 0x0000001000217308 */ /* 0x000e220000002000 */
[----:B------:R-:W-:Y:S01]  /*12e0*/  SEL R19, R19, RZ, P1 ;  /* 0x000000ff13137207 */ /* 0x000fe20000800000 */
[----:B------:R-:W-:-:S06]  /*12f0*/  FADD R18, R18, 9.9999997473787516356e-06 ;  /* 0x3727c5ac12127421 */ /* 0x000fcc0000000000 */
[----:B------:R-:W1:Y:S01]  /*1300*/  MUFU.SQRT R39, R17 ;  /* 0x0000001100277308 */ /* 0x000e620000002000 */
[----:B------:R-:W-:-:S07]  /*1310*/  FADD R19, R19, 9.9999997473787516356e-06 ;  /* 0x3727c5ac13137421 */ /* 0x000fce0000000000 */
[----:B------:R-:W2:Y:S01]  /*1320*/  MUFU.SQRT R41, R18 ;  /* 0x0000001200297308 */ /* 0x000ea20000002000 */
[----:B0-----:R-:W-:-:S07]  /*1330*/  FSETP.GEU.AND P2, PT, R33, 1.175494350822287508e-38, PT ;  /* 0x008000002100780b */ /* 0x001fce0003f4e000 */
[----:B------:R-:W0:Y:S01]  /*1340*/  MUFU.SQRT R43, R19 ;  /* 0x00000013002b7308 */ /* 0x000e220000002000 */
[----:B------:R-:W-:Y:S02]  /*1350*/  P2R R12, PR, RZ, 0x4 ;  /* 0x00000004ff0c7803 */ /* 0x000fe40000000000 */
[----:B-1----:R-:W-:-:S04]  /*1360*/  FSETP.GEU.AND P2, PT, R39, 1.175494350822287508e-38, PT ;  /* 0x008000002700780b */ /* 0x002fc80003f4e000 */
[----:B------:R-:W-:Y:S02]  /*1370*/  P2R R13, PR, RZ, 0x4 ;  /* 0x00000004ff0d7803 */ /* 0x000fe40000000000 */
[----:B--2---:R-:W-:-:S04]  /*1380*/  FSETP.GEU.AND P2, PT, R41, 1.175494350822287508e-38, PT ;  /* 0x008000002900780b */ /* 0x004fc80003f4e000 */
[----:B------:R-:W-:Y:S02]  /*1390*/  P2R R14, PR, RZ, 0x4 ;  /* 0x00000004ff0e7803 */ /* 0x000fe40000000000 */
[----:B0-----:R-:W-:-:S04]  /*13a0*/  FSETP.GEU.AND P2, PT, R43, 1.175494350822287508e-38, PT ;  /* 0x008000002b00780b */ /* 0x001fc80003f4e000 */
[----:B------:R-:W-:Y:S02]  /*13b0*/  P2R R47, PR, RZ, 0x4 ;  /* 0x00000004ff2f7803 */ /* 0x000fe40000000000 */
[----:B------:R-:W-:-:S04]  /*13c0*/  ISETP.NE.AND P2, PT, R14, RZ, PT ;  /* 0x000000ff0e00720c */ /* 0x000fc80003f45270 */
[----:B------:R-:W-:Y:S02]  /*13d0*/  P2R R44, PR, RZ, 0x4 ;  /* 0x00000004ff2c7803 */ /* 0x000fe40000000000 */
[----:B------:R-:W-:Y:S01]  /*13e0*/  ISETP.NE.AND P2, PT, R13, RZ, PT ;  /* 0x000000ff0d00720c */ /* 0x000fe20003f45270 */
[----:B------:R-:W-:Y:S01]  /*13f0*/  IMAD.IADD R13, R10, 0x1, R48 ;  /* 0x000000010a0d7824 */ /* 0x000fe200078e0230 */
[----:B------:R-:W-:Y:S02]  /*1400*/  CS2R R14, SRZ ;  /* 0x00000000000e7805 */ /* 0x000fe4000001ff00 */
[----:B------:R-:W-:Y:S01]  /*1410*/  P2R R46, PR, RZ, 0x4 ;  /* 0x00000004ff2e7803 */ /* 0x000fe20000000000 */
[C---:B------:R-:W-:Y:S01]  /*1420*/  VIADD R17, R13.reuse, 0xfffffff0 ;  /* 0xfffffff00d117836 */ /* 0x040fe20000000000 */
[----:B------:R-:W-:Y:S01]  /*1430*/  ISETP.NE.AND P2, PT, R12, RZ, PT ;  /* 0x000000ff0c00720c */ /* 0x000fe20003f45270 */
[----:B------:R-:W-:Y:S01]  /*1440*/  IMAD.WIDE R24, R13, 0x4, R60 ;  /* 0x000000040d187825 */ /* 0x000fe200078e023c */
[----:B------:R-:W-:-:S02]  /*1450*/  CS2R R12, SRZ ;  /* 0x00000000000c7805 */ /* 0x000fc4000001ff00 */
[----:B------:R-:W-:Y:S01]  /*1460*/  CS2R R18, SRZ ;  /* 0x0000000000127805 */ /* 0x000fe2000001ff00 */
[----:B------:R-:W-:Y:S01]  /*1470*/  IMAD.WIDE R16, R17, 0x4, R52 ;  /* 0x0000000411107825 */ /* 0x000fe200078e0234 */
[----:B------:R-:W-:Y:S02]  /*1480*/  CS2R R26, SRZ ;  /* 0x00000000001a7805 */ /* 0x000fe4000001ff00 */
[----:B------:R-:W-:Y:S02]  /*1490*/  CS2R R28, SRZ ;  /* 0x00000000001c7805 */ /* 0x000fe4000001ff00 */
[----:B------:R-:W-:Y:S01]  /*14a0*/  FSETP.GT.AND P3, PT, R33, 8.50705917302346158658e+37, PT ;  /* 0x7e8000002100780b */ /* 0x000fe20003f64000 */
[----:B------:R-:W0:Y:S01]  /*14b0*/  LDC.64 R60, c[0x0][0x258] ;  /* 0x00009600ff3c7b82 */ /* 0x000e220000000a00 */
[----:B------:R1:W2:Y:S02]  /*14c0*/  @P0 LDG.E.EL.128 R12, desc[UR6][R16.64] ;  /* 0x00000006100c0981 */ /* 0x0002a4000c2e1d00 */
[----:B-1----:R-:W-:-:S06]  /*14d0*/  CS2R R16, SRZ ;  /* 0x0000000000107805 */ /* 0x002fcc000001ff00 */
[----:B------:R1:W3:Y:S02]  /*14e0*/  @P0 LDG.E.EL.128 R16, desc[UR6][R20.64+-0x40] ;  /* 0xffffc00614100981 */ /* 0x0002e4000c2e1d00 */
[----:B-1----:R-:W-:Y:S02]  /*14f0*/  CS2R R20, SRZ ;  /* 0x0000000000147805 */ /* 0x002fe4000001ff00 */
[----:B--2---:R-:W-:Y:S02]  /*1500*/  SEL R15, R15, RZ, P0 ;  /* 0x000000ff0f0f7207 */ /* 0x004fe40000000000 */
[----:B------:R-:W-:Y:S02]  /*1510*/  SEL R14, R14, RZ, P0 ;  /* 0x000000ff0e0e7207 */ /* 0x000fe40000000000 */
[----:B------:R-:W-:Y:S02]  /*1520*/  SEL R13, R13, RZ, P0 ;  /* 0x000000ff0d0d7207 */ /* 0x000fe40000000000 */
[----:B---3--:R-:W-:-:S05]  /*1530*/  SEL R22, R19, RZ, P0 ;  /* 0x000000ff13167207 */ /* 0x008fca0000000000 */
[----:B------:R-:W-:Y:S01]  /*1540*/  FADD R55, R15, -R22 ;  /* 0x800000160f377221 */ /* 0x000fe20000000000 */
[----:B------:R-:W-:-:S05]  /*1550*/  SEL R15, R18, RZ, P0 ;  /* 0x000000ff120f7207 */ /* 0x000fca0000000000 */
[----:B------:R-:W-:Y:S01]  /*1560*/  FADD R54, R14, -R15 ;  /* 0x8000000f0e367221 */ /* 0x000fe20000000000 */
[----:B------:R-:W-:-:S05]  /*1570*/  SEL R14, R17, RZ, P0 ;  /* 0x000000ff110e7207 */ /* 0x000fca0000000000 */
[----:B------:R-:W-:Y:S01]  /*1580*/  FADD R53, R13, -R14 ;  /* 0x8000000e0d357221 */ /* 0x000fe20000000000 */
[----:B------:R-:W-:Y:S02]  /*1590*/  IMAD.WIDE R14, R10, 0x4, R30 ;  /* 0x000000040a0e7825 */ /* 0x000fe400078e021e */
[----:B------:R-:W1:Y:S01]  /*15a0*/  LDC.64 R30, c[0x0][0x248] ;  /* 0x00009200ff1e7b82 */ /* 0x000e620000000a00 */
[----:B------:R-:W-:-:S06]  /*15b0*/  CS2R R22, SRZ ;  /* 0x0000000000167805 */ /* 0x000fcc000001ff00 */
[----:B------:R2:W3:Y:S02]  /*15c0*/  @P1 LDG.E.EL.128 R20, desc[UR6][R24.64] ;  /* 0x0000000618141981 */ /* 0x0004e4000c2e1d00 */
[----:B--2---:R-:W-:-:S06]  /*15d0*/  CS2R R24, SRZ ;  /* 0x0000000000187805 */ /* 0x004fcc000001ff00 */
[----:B------:R1:W2:Y:S02]  /*15e0*/  @P1 LDG.E.EL.128 R24, desc[UR6][R14.64] ;  /* 0x000000060e181981 */ /* 0x0002a4000c2e1d00 */
[----:B-1----:R-:W-:Y:S01]  /*15f0*/  IMAD.WIDE R14, R10, 0x4, R30 ;  /* 0x000000040a0e7825 */ /* 0x002fe200078e021e */
[----:B------:R-:W-:-:S06]  /*1600*/  CS2R R30, SRZ ;  /* 0x00000000001e7805 */ /* 0x000fcc000001ff00 */
[----:B------:R2:W4:Y:S01]  /*1610*/  @P0 LDG.E.EL.128 R28, desc[UR6][R14.64+-0x40] ;  /* 0xffffc0060e1c0981 */ /* 0x000522000c2e1d00 */
[----:B------:R-:W-:Y:S01]  /*1620*/  @P3 FMUL R33, R33, 0.25 ;  /* 0x3e80000021213820 */ /* 0x000fe20000400000 */
[----:B------:R-:W-:Y:S02]  /*1630*/  FSEL R37, R58, 1, P3 ;  /* 0x3f8000003a257808 */ /* 0x000fe40001800000 */
[----:B------:R-:W-:-:S04]  /*1640*/  FSETP.GT.AND P3, PT, R39, 8.50705917302346158658e+37, PT ;  /* 0x7e8000002700780b */ /* 0x000fc80003f64000 */
[----:B------:R-:W-:Y:S02]  /*1650*/  FSEL R38, R58, 1, P3 ;  /* 0x3f8000003a267808 */ /* 0x000fe40001800000 */
[----:B------:R-:W-:-:S07]  /*1660*/  LEA.HI R18, R8, R2, RZ, 0x4 ;  /* 0x0000000208127211 */ /* 0x000fce00078f20ff */
[----:B------:R-:W-:Y:S01]  /*1670*/  @P3 FMUL R39, R39, 0.25 ;  /* 0x3e80000027273820 */ /* 0x000fe20000400000 */
[----:B------:R-:W-:Y:S02]  /*1680*/  FSETP.GT.AND P3, PT, R41, 8.50705917302346158658e+37, PT ;  /* 0x7e8000002900780b */ /* 0x000fe40003f64000 */
[----:B------:R-:W-:Y:S02]  /*1690*/  SEL R12, R12, RZ, P0 ;  /* 0x000000ff0c0c7207 */ /* 0x000fe40000000000 */
[----:B------:R-:W-:Y:S02]  /*16a0*/  SEL R17, R16, RZ, P0 ;  /* 0x000000ff10117207 */ /* 0x000fe40000000000 */
[----:B------:R-:W-:-:S03]  /*16b0*/  FSEL R40, R58, 1, P3 ;  /* 0x3f8000003a287808 */ /* 0x000fc60001800000 */
[----:B------:R-:W-:Y:S01]  /*16c0*/  FADD R52, R12, -R17 ;  /* 0x800000110c347221 */ /* 0x000fe20000000000 */
[----:B------:R-:W-:-:S03]  /*16d0*/  LEA.HI R17, R8, R0, RZ, 0x5 ;  /* 0x0000000008117211 */ /* 0x000fc600078f28ff */
[----:B------:R-:W-:Y:S01]  /*16e0*/  @P3 FMUL R41, R41, 0.25 ;  /* 0x3e80000029293820 */ /* 0x000fe20000400000 */
[----:B------:R-:W-:Y:S01]  /*16f0*/  FSETP.GT.AND P3, PT, R43, 8.50705917302346158658e+37, PT ;  /* 0x7e8000002b00780b */ /* 0x000fe20003f64000 */
[----:B------:R-:W-:Y:S01]  /*1700*/  IMAD.SHL.U32 R17, R17, 0x400, RZ ;  /* 0x0000040011117824 */ /* 0x000fe200078e00ff */
[----:B------:R-:W-:Y:S02]  /*1710*/  LOP3.LUT R19, R18, 0x1ffff0, RZ, 0xc0, !PT ;  /* 0x001ffff012137812 */ /* 0x000fe400078ec0ff */
[----:B------:R-:W-:-:S03]  /*1720*/  FSEL R42, R58, 1, P3 ;  /* 0x3f8000003a2a7808 */ /* 0x000fc60001800000 */
[----:B------:R-:W-:-:S06]  /*1730*/  IMAD.IADD R19, R2, 0x1, -R19 ;  /* 0x0000000102137824 */ /* 0x000fcc00078e0a13 */
[----:B------:R-:W-:Y:S01]  /*1740*/  @P3 FMUL R43, R43, 0.25 ;  /* 0x3e8000002b2b3820 */ /* 0x000fe20000400000 */
[----:B------:R-:W-:Y:S01]  /*1750*/  P2R R45, PR, RZ, 0x4 ;  /* 0x00000004ff2d7803 */ /* 0x000fe20000000000 */
[----:B------:R-:W-:-:S04]  /*1760*/  IMAD R5, R9, 0x20, R5 ;  /* 0x0000002009057824 */ /* 0x000fc800078e0205 */
[----:B------:R-:W-:Y:S02]  /*1770*/  IMAD R5, R6, 0x8000, R5 ;  /* 0x0000800006057824 */ /* 0x000fe400078e0205 */
[----:B------:R-:W-:Y:S01]  /*1780*/  IMAD.SHL.U32 R6, R59, 0x20, RZ ;  /* 0x000000203b067824 */ /* 0x000fe200078e00ff */
[----:B------:R-:W-:-:S04]  /*1790*/  LOP3.LUT R9, R56, 0x3e0, RZ, 0xc0, !PT ;  /* 0x000003e038097812 */ /* 0x000fc800078ec0ff */
[----:B------:R-:W-:-:S04]  /*17a0*/  LOP3.LUT R6, R6, 0xfe0, RZ, 0xc0, !PT ;  /* 0x00000fe006067812 */ /* 0x000fc800078ec0ff */
[----:B------:R-:W-:Y:S02]  /*17b0*/  IADD3 R9, R6, UR4, R9 ;  /* 0x0000000406097c10 */ /* 0x000fe4000fffe009 */
[----:B---3--:R-:W-:Y:S02]  /*17c0*/  SEL R22, R22, RZ, P1 ;  /* 0x000000ff16167207 */ /* 0x008fe40000800000 */
[----:B--2---:R-:W-:-:S05]  /*17d0*/  SEL R15, R26, RZ, P1 ;  /* 0x000000ff1a0f7207 */ /* 0x004fca0000800000 */
[----:B------:R-:W-:Y:S01]  /*17e0*/  FADD R22, R22, -R15 ;  /* 0x8000000f16167221 */ /* 0x000fe20000000000 */
[----:B------:R-:W-:Y:S02]  /*17f0*/  SHF.R.S32.HI R15, RZ, 0x4, R18 ;  /* 0x00000004ff0f7819 */ /* 0x000fe40000011412 */
[----:B----4-:R-:W-:-:S05]  /*1800*/  SEL R28, R28, RZ, P0 ;  /* 0x000000ff1c1c7207 */ /* 0x010fca0000000000 */
[----:B------:R-:W-:Y:S01]  /*1810*/  FADD R28, R28, 9.9999997473787516356e-06 ;  /* 0x3727c5ac1c1c7421 */ /* 0x000fe20000000000 */
[----:B------:R-:W-:-:S03]  /*1820*/  LEA.HI R16, R18, R15, RZ, 0x1 ;  /* 0x0000000f12107211 */ /* 0x000fc600078f08ff */
[----:B------:R-:W1:Y:S01]  /*1830*/  MUFU.SQRT R14, R28 ;  /* 0x0000001c000e7308 */ /* 0x000e620000002000 */
[----:B------:R-:W-:Y:S02]  /*1840*/  LOP3.LUT R16, R16, 0x3ffffe, RZ, 0xc0, !PT ;  /* 0x003ffffe10107812 */ /* 0x000fe400078ec0ff */
[----:B------:R-:W-:Y:S02]  /*1850*/  SEL R29, R29, RZ, P0 ;  /* 0x000000ff1d1d7207 */ /* 0x000fe40000000000 */
[----:B------:R-:W-:Y:S01]  /*1860*/  SEL R30, R30, RZ, P0 ;  /* 0x000000ff1e1e7207 */ /* 0x000fe20000000000 */
[----:B------:R-:W-:Y:S01]  /*1870*/  IMAD.IADD R15, R15, 0x1, -R16 ;  /* 0x000000010f0f7824 */ /* 0x000fe200078e0a10 */
[----:B------:R-:W-:Y:S01]  /*1880*/  SEL R31, R31, RZ, P0 ;  /* 0x000000ff1f1f7207 */ /* 0x000fe20000000000 */
[----:B------:R-:W-:Y:S01]  /*1890*/  FADD R29, R29, 9.9999997473787516356e-06 ;  /* 0x3727c5ac1d1d7421 */ /* 0x000fe20000000000 */
[----:B------:R-:W-:Y:S01]  /*18a0*/  LEA.HI R16, R8, R0, RZ, 0x4 ;  /* 0x0000000008107211 */ /* 0x000fe200078f20ff */
[----:B------:R-:W-:Y:S01]  /*18b0*/  FADD R30, R30, 9.9999997473787516356e-06 ;  /* 0x3727c5ac1e1e7421 */ /* 0x000fe20000000000 */
[----:B------:R-:W-:-:S02]  /*18c0*/  LEA.HI R8, R8, R2, RZ, 0x5 ;  /* 0x0000000208087211 */ /* 0x000fc400078f28ff */
[----:B------:R-:W-:Y:S01]  /*18d0*/  LOP3.LUT R2, R17, 0xffff8000, RZ, 0xc0, !PT ;  /* 0xffff800011027812 */ /* 0x000fe200078ec0ff */
[----:B------:R2:W3:Y:S01]  /*18e0*/  MUFU.SQRT R49, R29 ;  /* 0x0000001d00317308 */ /* 0x0004e20000002000 */
[----:B------:R-:W-:Y:S01]  /*18f0*/  FADD R31, R31, 9.9999997473787516356e-06 ;  /* 0x3727c5ac1f1f7421 */ /* 0x000fe20000000000 */
[----:B-1----:R-:W-:Y:S02]  /*1900*/  FSETP.GT.AND P3, PT, R14, 8.50705917302346158658e+37, PT ;  /* 0x7e8000000e00780b */ /* 0x002fe40003f64000 */
[----:B------:R-:W-:-:S04]  /*1910*/  IMAD R17, R19, 0x800, R2 ;  /* 0x0000080013117824 */ /* 0x000fc800078e0202 */
[----:B------:R-:W1:Y:S01]  /*1920*/  MUFU.SQRT R50, R30 ;  /* 0x0000001e00327308 */ /* 0x000e620000002000 */
[----:B------:R-:W-:Y:S01]  /*1930*/  FSETP.GEU.AND P5, PT, R14, 1.175494350822287508e-38, PT ;  /* 0x008000000e00780b */ /* 0x000fe20003fae000 */
[----:B------:R-:W-:Y:S01]  /*1940*/  IMAD.SHL.U32 R8, R8, 0x400, RZ ;  /* 0x0000040008087824 */ /* 0x000fe200078e00ff */
[----:B------:R-:W-:Y:S01]  /*1950*/  SEL R12, R23, RZ, P1 ;  /* 0x000000ff170c7207 */ /* 0x000fe20000800000 */
[----:B--2---:R-:W2:Y:S04]  /*1960*/  LDC.64 R28, c[0x0][0x230] ;  /* 0x00008c00ff1c7b82 */ /* 0x004ea80000000a00 */
[----:B------:R-:W4:Y:S01]  /*1970*/  MUFU.SQRT R2, R31 ;  /* 0x0000001f00027308 */ /* 0x000f220000002000 */
[----:B------:R-:W-:Y:S01]  /*1980*/  @P3 FMUL R14, R14, 0.25 ;  /* 0x3e8000000e0e3820 */ /* 0x000fe20000400000 */
[----:B------:R-:W-:-:S02]  /*1990*/  FSEL R13, R58, 1, P3 ;  /* 0x3f8000003a0d7808 */ /* 0x000fc40001800000 */
[----:B---3--:R-:W-:Y:S02]  /*19a0*/  FSETP.GT.AND P3, PT, R49, 8.50705917302346158658e+37, PT ;  /* 0x7e8000003100780b */ /* 0x008fe40003f64000 */
[----:B-1----:R-:W-:Y:S01]  /*19b0*/  FSETP.GT.AND P6, PT, R50, 8.50705917302346158658e+37, PT ;  /* 0x7e8000003200780b */ /* 0x002fe20003fc4000 */
[----:B------:R-:W-:Y:S01]  /*19c0*/  IMAD R23, R19, 0x800, R4 ;  /* 0x0000080013177824 */ /* 0x000fe200078e0204 */
[----:B------:R-:W-:Y:S02]  /*19d0*/  LOP3.LUT R0, R8, 0xffff8000, RZ, 0xc0, !PT ;  /* 0xffff800008007812 */ /* 0x000fe400078ec0ff */
[----:B----4-:R-:W-:Y:S02]  /*19e0*/  FSETP.GT.AND P2, PT, R2, 8.50705917302346158658e+37, PT ;  /* 0x7e8000000200780b */ /* 0x010fe40003f44000 */
[----:B------:R-:W-:Y:S02]  /*19f0*/  SHF.R.S32.HI R19, RZ, 0x4, R16 ;  /* 0x00000004ff137819 */ /* 0x000fe40000011410 */
[----:B------:R-:W-:-:S03]  /*1a00*/  FSETP.GEU.AND P4, PT, R49, 1.175494350822287508e-38, PT ;  /* 0x008000003100780b */ /* 0x000fc60003f8e000 */
[----:B------:R-:W-:Y:S01]  /*1a10*/  @P3 FMUL R49, R49, 0.25 ;  /* 0x3e80000031313820 */ /* 0x000fe20000400000 */
[----:B------:R-:W-:Y:S01]  /*1a20*/  FSEL R48, R58, 1, P3 ;  /* 0x3f8000003a307808 */ /* 0x000fe20001800000 */
[----:B------:R-:W-:Y:S01]  /*1a30*/  IMAD.IADD R0, R0, 0x1, R23 ;  /* 0x0000000100007824 */ /* 0x000fe200078e0217 */
[C---:B------:R-:W-:Y:S01]  /*1a40*/  FSETP.GEU.AND P3, PT, R50.reuse, 1.175494350822287508e-38, PT ;  /* 0x008000003200780b */ /* 0x040fe20003f6e000 */
[----:B------:R-:W-:Y:S01]  /*1a50*/  @P6 FMUL R50, R50, 0.25 ;  /* 0x3e80000032326820 */ /* 0x000fe20000400000 */
[----:B------:R-:W-:Y:S02]  /*1a60*/  LEA.HI R16, R16, R19, RZ, 0x1 ;  /* 0x0000001310107211 */ /* 0x000fe400078f08ff */
[----:B------:R-:W-:Y:S02]  /*1a70*/  FSEL R23, R58, 1, P6 ;  /* 0x3f8000003a177808 */ /* 0x000fe40003000000 */
[C---:B------:R-:W-:Y:S01]  /*1a80*/  FSETP.GEU.AND P6, PT, R2.reuse, 1.175494350822287508e-38, PT ;  /* 0x008000000200780b */ /* 0x040fe20003fce000 */
[----:B------:R-:W-:Y:S01]  /*1a90*/  @P2 FMUL R2, R2, 0.25 ;  /* 0x3e80000002022820 */ /* 0x000fe20000400000 */
[----:B------:R-:W-:-:S02]  /*1aa0*/  FSEL R8, R58, 1, P2 ;  /* 0x3f8000003a087808 */ /* 0x000fc40001000000 */
[----:B------:R-:W-:Y:S02]  /*1ab0*/  ISETP.NE.AND P2, PT, R45, RZ, PT ;  /* 0x000000ff2d00720c */ /* 0x000fe40003f45270 */
[----:B------:R-:W-:Y:S02]  /*1ac0*/  SEL R27, R27, RZ, P1 ;  /* 0x000000ff1b1b7207 */ /* 0x000fe40000800000 */
[----:B------:R-:W-:-:S03]  /*1ad0*/  LOP3.LUT R16, R16, 0x3ffffe, RZ, 0xc0, !PT ;  /* 0x003ffffe10107812 */ /* 0x000fc600078ec0ff */
[----:B------:R-:W-:Y:S02]  /*1ae0*/  FADD R12, R12, -R27 ;  /* 0x8000001b0c0c7221 */ /* 0x000fe40000000000 */
[----:B------:R-:W-:Y:S01]  /*1af0*/  IMAD.IADD R16, R19, 0x1, -R16 ;  /* 0x0000000113107824 */ /* 0x000fe200078e0a10 */
[----:B------:R-:W1:Y:S01]  /*1b00*/  LDC.64 R26, c[0x0][0x250] ;  /* 0x00009400ff1a7b82 */ /* 0x000e620000000a00 */
[----:B------:R-:W-:-:S07]  /*1b10*/  @!P4 FMUL R49, R49, 16777216 ;  /* 0x4b8000003131c820 */ /* 0x000fce0000400000 */
[----:B------:R-:W3:Y:S01]  /*1b20*/  LDC.64 R18, c[0x0][0x228] ;  /* 0x00008a00ff127b82 */ /* 0x000ee20000000a00 */
[----:B------:R-:W-:Y:S01]  /*1b30*/  @!P2 FMUL R33, R33, 16777216 ;  /* 0x4b8000002121a820 */ /* 0x000fe20000400000 */
[----:B------:R-:W-:Y:S01]  /*1b40*/  @!P2 FMUL R37, R37, 16777216 ;  /* 0x4b8000002525a820 */ /* 0x000fe20000400000 */
[----:B------:R-:W-:Y:S01]  /*1b50*/  @!P4 FMUL R48, R48, 16777216 ;  /* 0x4b8000003030c820 */ /* 0x000fe20000400000 */
[----:B------:R-:W-:Y:S02]  /*1b60*/  ISETP.NE.AND P2, PT, R46, RZ, PT ;  /* 0x000000ff2e00720c */ /* 0x000fe40003f45270 */
[----:B------:R-:W-:Y:S01]  /*1b70*/  ISETP.NE.AND P4, PT, R3, RZ, PT ;  /* 0x000000ff0300720c */ /* 0x000fe20003f85270 */
[----:B------:R-:W-:Y:S02]  /*1b80*/  IMAD R3, R16, 0x400, R17 ;  /* 0x0000040010037824 */ /* 0x000fe400078e0211 */
[----:B------:R4:W5:Y:S01]  /*1b90*/  MUFU.RCP R16, R33 ;  /* 0x0000002100107308 */ /* 0x0009620000001000 */
[----:B------:R-:W-:Y:S01]  /*1ba0*/  @!P5 FMUL R14, R14, 16777216 ;  /* 0x4b8000000e0ed820 */ /* 0x000fe20000400000 */
[----:B------:R-:W-:Y:S01]  /*1bb0*/  @!P5 FMUL R13, R13, 16777216 ;  /* 0x4b8000000d0dd820 */ /* 0x000fe20000400000 */
[----:B------:R-:W-:-:S02]  /*1bc0*/  ISETP.NE.AND P5, PT, R7, RZ, PT ;  /* 0x000000ff0700720c */ /* 0x000fc40003fa5270 */
[----:B------:R-:W-:Y:S02]  /*1bd0*/  SEL R21, R21, RZ, P1 ;  /* 0x000000ff15157207 */ /* 0x000fe40000800000 */
[----:B------:R-:W-:Y:S02]  /*1be0*/  SEL R6, R25, RZ, P1 ;  /* 0x000000ff19067207 */ /* 0x000fe40000800000 */
[----:B------:R-:W-:Y:S02]  /*1bf0*/  SEL R20, R20, RZ, P1 ;  /* 0x000000ff14147207 */ /* 0x000fe40000800000 */
[----:B------:R-:W-:Y:S01]  /*1c00*/  SEL R7, R24, RZ, P1 ;  /* 0x000000ff18077207 */ /* 0x000fe20000800000 */
[----:B------:R-:W-:Y:S01]  /*1c10*/  @!P2 FMUL R39, R39, 16777216 ;  /* 0x4b8000002727a820 */ /* 0x000fe20000400000 */
[----:B------:R-:W-:Y:S01]  /*1c20*/  @!P2 FMUL R38, R38, 16777216 ;  /* 0x4b8000002626a820 */ /* 0x000fe20000400000 */
[----:B------:R-:W-:Y:S01]  /*1c30*/  ISETP.NE.AND P2, PT, R44, RZ, PT ;  /* 0x000000ff2c00720c */ /* 0x000fe20003f45270 */
[----:B----4-:R-:W-:Y:S01]  /*1c40*/  FADD R33, R21, -R6 ;  /* 0x8000000615217221 */ /* 0x010fe20000000000 */
[----:B------:R-:W-:Y:S01]  /*1c50*/  FADD R44, R20, -R7 ;  /* 0x80000007142c7221 */ /* 0x000fe20000000000 */
[----:B---3--:R-:W-:Y:S01]  /*1c60*/  IMAD.WIDE R24, R10, 0x4, R18 ;  /* 0x000000040a187825 */ /* 0x008fe200078e0212 */
[----:B------:R-:W-:-:S03]  /*1c70*/  CS2R R18, SRZ ;  /* 0x0000000000127805 */ /* 0x000fc6000001ff00 */
[----:B--2---:R-:W-:-:S04]  /*1c80*/  IMAD.WIDE R28, R10, 0x4, R28 ;  /* 0x000000040a1c7825 */ /* 0x004fc800078e021c */
[----:B-1----:R-:W-:-:S04]  /*1c90*/  IMAD.WIDE R20, R10, 0x4, R26 ;  /* 0x000000040a147825 */ /* 0x002fc800078e021a */
[----:B0-----:R-:W-:-:S04]  /*1ca0*/  IMAD.WIDE R6, R10, 0x4, R60 ;  /* 0x000000040a067825 */ /* 0x001fc800078e023c */
[----:B-----5:R-:W-:Y:S01]  /*1cb0*/  FMUL R10, R16, R37 ;  /* 0x00000025100a7220 */ /* 0x020fe20000400000 */
[----:B------:R-:W-:Y:S02]  /*1cc0*/  CS2R R16, SRZ ;  /* 0x0000000000107805 */ /* 0x000fe4000001ff00 */
[----:B------:R-:W-:-:S04]  /*1cd0*/  CS2R R26, SRZ ;  /* 0x00000000001a7805 */ /* 0x000fc8000001ff00 */
[----:B------:R0:W2:Y:S02]  /*1ce0*/  @P1 LDG.E.EL.128 R16, desc[UR6][R24.64] ;  /* 0x0000000618101981 */ /* 0x0000a4000c2e1d00 */
[----:B0-----:R-:W-:Y:S01]  /*1cf0*/  CS2R R24, SRZ ;  /* 0x0000000000187805 */ /* 0x001fe2000001ff00 */
[----:B------:R-:W-:Y:S01]  /*1d00*/  @!P2 FMUL R41, R41, 16777216 ;  /* 0x4b8000002929a820 */ /* 0x000fe20000400000 */
[----:B------:R-:W-:-:S04]  /*1d10*/  @!P2 FMUL R40, R40, 16777216 ;  /* 0x4b8000002828a820 */ /* 0x000fc80000400000 */
[----:B------:R0:W3:Y:S01]  /*1d20*/  @P1 LDG.E.EL.128 R24, desc[UR6][R28.64] ;  /* 0x000000061c181981 */ /* 0x0000e2000c2e1d00 */
[----:B------:R-:W-:Y:S01]  /*1d30*/  ISETP.NE.AND P2, PT, R47, RZ, PT ;  /* 0x000000ff2f00720c */ /* 0x000fe20003f45270 */
[----:B------:R-:W1:Y:S08]  /*1d40*/  MUFU.RCP R45, R39 ;  /* 0x00000027002d7308 */ /* 0x000e700000001000 */
[----:B------:R-:W4:Y:S01]  /*1d50*/  MUFU.RCP R41, R41 ;  /* 0x0000002900297308 */ /* 0x000f220000001000 */
[----:B0-----:R-:W0:Y:S03]  /*1d60*/  LDS.128 R28, [R9] ;  /* 0x00000000091c7984 */ /* 0x001e260000000c00 */
[----:B------:R-:W-:-:S04]  /*1d70*/  @!P2 FMUL R43, R43, 16777216 ;  /* 0x4b8000002b2ba820 */ /* 0x000fc80000400000 */
[----:B------:R-:W5:Y:S01]  /*1d80*/  MUFU.RCP R47, R43 ;  /* 0x0000002b002f7308 */ /* 0x000f620000001000 */
[----:B------:R-:W-:Y:S01]  /*1d90*/  @!P2 FMUL R42, R42, 16777216 ;  /* 0x4b8000002a2aa820 */ /* 0x000fe20000400000 */
[----:B------:R-:W-:Y:S01]  /*1da0*/  ISETP.NE.AND P2, PT, R36, RZ, PT ;  /* 0x000000ff2400720c */ /* 0x000fe20003f45270 */
[----:B-1----:R-:W-:Y:S01]  /*1db0*/  FMUL R45, R45, R38 ;  /* 0x000000262d2d7220 */ /* 0x002fe20000400000 */
[----:B------:R-:W-:Y:S02]  /*1dc0*/  CS2R R36, SRZ ;  /* 0x0000000000247805 */ /* 0x000fe4000001ff00 */
[----:B------:R-:W-:Y:S01]  /*1dd0*/  CS2R R38, SRZ ;  /* 0x0000000000267805 */ /* 0x000fe2000001ff00 */
[----:B----4-:R-:W-:Y:S01]  /*1de0*/  FMUL R46, R41, R40 ;  /* 0x00000028292e7220 */ /* 0x010fe20000400000 */
[----:B------:R-:W-:-:S04]  /*1df0*/  CS2R R40, SRZ ;  /* 0x0000000000287805 */ /* 0x000fc8000001ff00 */
[----:B------:R1:W4:Y:S01]  /*1e00*/  @P0 LDG.E.EL.128 R36, desc[UR6][R20.64+-0x40] ;  /* 0xffffc00614240981 */ /* 0x000322000c2e1d00 */
[----:B-----5:R-:W-:Y:S01]  /*1e10*/  FMUL R47, R47, R42 ;  /* 0x0000002a2f2f7220 */ /* 0x020fe20000400000 */
[----:B------:R-:W-:-:S06]  /*1e20*/  CS2R R42, SRZ ;  /* 0x00000000002a7805 */ /* 0x000fcc000001ff00 */
[----:B------:R5:W4:Y:S01]  /*1e30*/  @P0 LDG.E.EL.128 R40, desc[UR6][R6.64+-0x40] ;  /* 0xffffc00606280981 */ /* 0x000b22000c2e1d00 */
[----:B------:R-:W1:Y:S01]  /*1e40*/  MUFU.RCP R14, R14 ;  /* 0x0000000e000e7308 */ /* 0x000e620000001000 */
[----:B------:R-:W5:Y:S07]  /*1e50*/  S2UR UR4, SR_CgaCtaId ;  /* 0x00000000000479c3 */ /* 0x000f6e0000008800 */
[----:B------:R-:W5:Y:S01]  /*1e60*/  MUFU.RCP R49, R49 ;  /* 0x0000003100317308 */ /* 0x000f620000001000 */
[----:B------:R-:W-:Y:S01]  /*1e70*/  @!P6 FMUL R2, R2, 16777216 ;  /* 0x4b8000000202e820 */ /* 0x000fe20000400000 */
[----:B------:R-:W-:Y:S01]  /*1e80*/  @!P3 FMUL R50, R50, 16777216 ;  /* 0x4b8000003232b820 */ /* 0x000fe20000400000 */
[----:B------:R-:W-:Y:S01]  /*1e90*/  @!P3 FMUL R23, R23, 16777216 ;  /* 0x4b8000001717b820 */ /* 0x000fe20000400000 */
[----:B0-----:R-:W-:-:S04]  /*1ea0*/  FSETP.GEU.AND P3, PT, R30, -R34, PT ;  /* 0x800000221e00720b */ /* 0x001fc80003f6e000 */
[----:B-1----:R-:W0:Y:S01]  /*1eb0*/  MUFU.RCP R21, R2 ;  /* 0x0000000200157308 */ /* 0x002e220000001000 */
[----:B------:R-:W-:Y:S01]  /*1ec0*/  FMUL R13, R14, R13 ;  /* 0x0000000d0e0d7220 */ /* 0x000fe20000400000 */
[----:B------:R-:W-:Y:S01]  /*1ed0*/  FADD R14, R30, R34 ;  /* 0x000000221e0e7221 */ /* 0x000fe20000000000 */
[----:B------:R-:W-:Y:S01]  /*1ee0*/  LOP3.LUT R20, R59, 0x60, RZ, 0xc0, !PT ;  /* 0x000000603b147812 */ /* 0x000fe200078ec0ff */
[----:B-----5:R-:W-:Y:S01]  /*1ef0*/  FMUL R48, R49, R48 ;  /* 0x0000003031307220 */ /* 0x020fe20000400000 */
[----:B------:R-:W-:Y:S01]  /*1f00*/  SHF.R.U32.HI R49, RZ, 0x2, R59 ;  /* 0x00000002ff317819 */ /* 0x000fe2000001163b */
[----:B------:R-:W-:Y:S01]  /*1f10*/  IMAD.SHL.U32 R7, R59, 0x100, RZ ;  /* 0x000001003b077824 */ /* 0x000fe200078e00ff */
[----:B------:R-:W-:Y:S01]  /*1f20*/  FSEL R14, R14, RZ, P3 ;  /* 0x000000ff0e0e7208 */ /* 0x000fe20001800000 */
[----:B------:R-:W-:Y:S01]  /*1f30*/  UMOV UR5, 0x400 ;  /* 0x0000040000057882 */ /* 0x000fe20000000000 */
[----:B------:R-:W-:Y:S02]  /*1f40*/  SHF.R.U32.HI R20, RZ, 0x2, R20 ;  /* 0x00000002ff147819 */ /* 0x000fe40000011614 */
[----:B------:R-:W-:-:S02]  /*1f50*/  SGXT.U32 R49, R49, 0x3 ;  /* 0x000000033131781a */ /* 0x000fc40000000000 */
[C---:B------:R-:W-:Y:S01]  /*1f60*/  FSETP.GEU.AND P3, PT, R29.reuse, -R32, PT ;  /* 0x800000201d00720b */ /* 0x040fe20003f6e000 */
[----:B------:R-:W-:Y:S01]  /*1f70*/  FADD R29, R29, R32 ;  /* 0x000000201d1d7221 */ /* 0x000fe20000000000 */
[----:B------:R-:W-:Y:S01]  /*1f80*/  @!P6 FMUL R8, R8, 16777216 ;  /* 0x4b8000000808e820 */ /* 0x000fe20000400000 */
[----:B------:R-:W-:Y:S01]  /*1f90*/  UPRMT UR4, UR4, 0x654, UR5 ;  /* 0x0000065404047896 */ /* 0x000fe20008000005 */
[----:B------:R-:W-:Y:S02]  /*1fa0*/  LOP3.LUT R20, R20, R49, RZ, 0xfc, !PT ;  /* 0x0000003114147212 */ /* 0x000fe400078efcff */
[----:B------:R-:W-:Y:S01]  /*1fb0*/  LOP3.LUT R7, R7, 0x300, RZ, 0xc0, !PT ;  /* 0x0000030007077812 */ /* 0x000fe200078ec0ff */
[----:B0-----:R-:W-:Y:S01]  /*1fc0*/  FMUL R30, R21, R8 ;  /* 0x00000008151e7220 */ /* 0x001fe20000400000 */
[----:B------:R-:W-:Y:S01]  /*1fd0*/  FSEL R2, R29, RZ, P3 ;  /* 0x000000ff1d027208 */ /* 0x000fe20001800000 */
[C---:B------:R-:W-:Y:S01]  /*1fe0*/  FADD R8, R28.reuse, R11 ;  /* 0x0000000b1c087221 */ /* 0x040fe20000000000 */
[----:B------:R-:W-:-:S02]  /*1ff0*/  FSETP.GEU.AND P3, PT, R28, -R11, PT ;  /* 0x8000000b1c00720b */ /* 0x000fc40003f6e000 */
[----:B------:R-:W-:Y:S02]  /*2000*/  LEA.HI R11, R7, UR4, RZ, 0x1d ;  /* 0x00000004070b7c11 */ /* 0x000fe4000f8fe8ff */
[----:B------:R-:W-:Y:S01]  /*2010*/  LOP3.LUT R6, R20, R7, RZ, 0xfc, !PT ;  /* 0x0000000714067212 */ /* 0x000fe200078efcff */
[----:B------:R-:W-:-:S04]  /*2020*/  FMUL R10, R10, R44 ;  /* 0x0000002c0a0a7220 */ /* 0x000fc80000400000 */
[----:B------:R-:W-:Y:S01]  /*2030*/  IMAD R28, R6, 0x4, R11 ;  /* 0x00000004061c7824 */ /* 0x000fe200078e020b */
[----:B------:R-:W-:Y:S01]  /*2040*/  FSEL R29, R8, RZ, P3 ;  /* 0x000000ff081d7208 */ /* 0x000fe20001800000 */
[----:B------:R-:W-:Y:S01]  /*2050*/  FMUL R13, R52, R13 ;  /* 0x0000000d340d7220 */ /* 0x000fe20000400000 */
[----:B------:R-:W-:Y:S02]  /*2060*/  LOP3.LUT R57, R57, 0x1fc, RZ, 0xc0, !PT ;  /* 0x000001fc39397812 */ /* 0x000fe400078ec0ff */
[----:B------:R-:W-:-:S04]  /*2070*/  SHF.R.U32.HI R59, RZ, 0x1, R59 ;  /* 0x00000001ff3b7819 */ /* 0x000fc8000001163b */
[----:B------:R-:W-:Y:S01]  /*2080*/  LOP3.LUT R59, R59, 0x3c, RZ, 0xc0, !PT ;  /* 0x0000003c3b3b7812 */ /* 0x000fe200078ec0ff */
[----:B------:R-:W0:Y:S01]  /*2090*/  MUFU.RCP R50, R50 ;  /* 0x0000003200327308 */ /* 0x000e220000001000 */
[----:B------:R-:W-:-:S03]  /*20a0*/  FSETP.GEU.AND P3, PT, R31, -R35, PT ;  /* 0x800000231f00720b */ /* 0x000fc60003f6e000 */
[----:B------:R-:W-:Y:S02]  /*20b0*/  VIADD R34, R59, UR4 ;  /* 0x000000043b227c36 */ /* 0x000fe40008000000 */
[----:B------:R-:W-:Y:S01]  /*20c0*/  FADD R31, R31, R35 ;  /* 0x000000231f1f7221 */ /* 0x000fe20000000000 */
[----:B------:R-:W-:Y:S01]  /*20d0*/  FMUL R45, R45, R33 ;  /* 0x000000212d2d7220 */ /* 0x000fe20000400000 */
[----:B------:R-:W-:Y:S01]  /*20e0*/  FMUL R48, R53, R48 ;  /* 0x0000003035307220 */ /* 0x000fe20000400000 */
[----:B------:R-:W-:Y:S01]  /*20f0*/  FMUL R22, R46, R22 ;  /* 0x000000162e167220 */ /* 0x000fe20000400000 */
[----:B0-----:R-:W-:-:S04]  /*2100*/  FMUL R23, R50, R23 ;  /* 0x0000001732177220 */ /* 0x001fc80000400000 */
[----:B------:R-:W-:Y:S01]  /*2110*/  FMUL R23, R54, R23 ;  /* 0x0000001736177220 */ /* 0x000fe20000400000 */
[----:B------:R-:W-:Y:S01]  /*2120*/  FMUL R12, R47, R12 ;  /* 0x0000000c2f0c7220 */ /* 0x000fe20000400000 */
[----:B------:R-:W-:Y:S01]  /*2130*/  FMUL R30, R55, R30 ;  /* 0x0000001e371e7220 */ /* 0x000fe20000400000 */
[----:B--2---:R-:W-:Y:S02]  /*2140*/  SEL R11, R16, RZ, P1 ;  /* 0x000000ff100b7207 */ /* 0x004fe40000800000 */
[----:B---3--:R-:W-:-:S05]  /*2150*/  SEL R6, R24, RZ, P1 ;  /* 0x000000ff18067207 */ /* 0x008fca0000800000 */
[----:B------:R-:W-:Y:S02]  /*2160*/  FFMA R6, R11, R10, R6 ;  /* 0x0000000a0b067223 */ /* 0x000fe40000000006 */
[----:B------:R-:W0:Y:S01]  /*2170*/  LDS.128 R8, [R9+0x10] ;  /* 0x0000100009087984 */ /* 0x000e220000000c00 */
[----:B------:R-:W-:Y:S01]  /*2180*/  BAR.SYNC.DEFER_BLOCKING 0x0 ;  /* 0x0000000000007b1d */ /* 0x000fe20000010000 */
[----:B------:R-:W-:Y:S02]  /*2190*/  SEL R16, R25, RZ, P1 ;  /* 0x000000ff19107207 */ /* 0x000fe40000800000 */
[----:B------:R-:W-:Y:S02]  /*21a0*/  LOP3.LUT R25, R20, 0x20, R7, 0xfe, !PT ;  /* 0x0000002014197812 */ /* 0x000fe400078efe07 */
[----:B------:R-:W-:Y:S02]  /*21b0*/  SEL R21, R26, RZ, P1 ;  /* 0x000000ff1a157207 */ /* 0x000fe40000800000 */
[----:B------:R-:W-:-:S04]  /*21c0*/  SHF.R.U32.HI R26, RZ, 0x3, R25 ;  /* 0x00000003ff1a7819 */ /* 0x000fc80000011619 */
[----:B------:R-:W-:Y:S02]  /*21d0*/  LOP3.LUT R26, R26, 0x64, RZ, 0xc0, !PT ;  /* 0x000000641a1a7812 */ /* 0x000fe400078ec0ff */
[----:B------:R-:W-:Y:S02]  /*21e0*/  SEL R17, R17, RZ, P1 ;  /* 0x000000ff11117207 */ /* 0x000fe40000800000 */
[----:B------:R-:W-:Y:S01]  /*21f0*/  SEL R18, R18, RZ, P1 ;  /* 0x000000ff12127207 */ /* 0x000fe20000800000 */
[----:B------:R-:W-:Y:S01]  /*2200*/  VIADD R26, R26, UR4 ;  /* 0x000000041a1a7c36 */ /* 0x000fe20008000000 */
[----:B------:R-:W-:Y:S02]  /*2210*/  SEL R19, R19, RZ, P1 ;  /* 0x000000ff13137207 */ /* 0x000fe40000800000 */
[----:B------:R-:W-:Y:S02]  /*2220*/  SEL R24, R27, RZ, P1 ;  /* 0x000000ff1b187207 */ /* 0x000fe40000800000 */
[----:B------:R-:W-:Y:S01]  /*2230*/  FSETP.GTU.AND P1, PT, R29, RZ, PT ;  /* 0x000000ff1d00720b */ /* 0x000fe20003f2c000 */
[----:B------:R1:W-:Y:S01]  /*2240*/  STS [R28], R29 ;  /* 0x0000001d1c007388 */ /* 0x0003e20000000800 */
[----:B------:R-:W-:Y:S01]  /*2250*/  IMAD R25, R25, 0x4, R26 ;  /* 0x0000000419197824 */ /* 0x000fe200078e021a */
[----:B-1----:R-:W-:-:S04]  /*2260*/  LOP3.LUT R29, R20, 0x40, R7, 0xfe, !PT ;  /* 0x00000040141d7812 */ /* 0x002fc800078efe07 */
[----:B------:R-:W-:-:S04]  /*2270*/  SHF.R.U32.HI R26, RZ, 0x3, R29 ;  /* 0x00000003ff1a7819 */ /* 0x000fc8000001161d */
[----:B------:R-:W-:Y:S02]  /*2280*/  LOP3.LUT R26, R26, 0x68, RZ, 0xc0, !PT ;  /* 0x000000681a1a7812 */ /* 0x000fe400078ec0ff */
[----:B----4-:R-:W-:Y:S02]  /*2290*/  SEL R27, R36, RZ, P0 ;  /* 0x000000ff241b7207 */ /* 0x010fe40000000000 */
[----:B------:R-:W-:Y:S01]  /*22a0*/  SEL R32, R40, RZ, P0 ;  /* 0x000000ff28207207 */ /* 0x000fe20000000000 */
[----:B------:R-:W-:Y:S01]  /*22b0*/  VIADD R26, R26, UR4 ;  /* 0x000000041a1a7c36 */ /* 0x000fe20008000000 */
[----:B------:R1:W-:Y:S01]  /*22c0*/  STS [R25], R2 ;  /* 0x0000000219007388 */ /* 0x0003e20000000800 */
[----:B------:R-:W-:Y:S02]  /*22d0*/  LOP3.LUT R28, R20, 0x60, R7, 0xfe, !PT ;  /* 0x00000060141c7812 */ /* 0x000fe400078efe07 */
[----:B------:R-:W-:Y:S02]  /*22e0*/  IMAD R29, R29, 0x4, R26 ;  /* 0x000000041d1d7824 */ /* 0x000fe400078e021a */
[----:B------:R-:W-:Y:S01]  /*22f0*/  FFMA R32, R27, R13, R32 ;  /* 0x0000000d1b207223 */ /* 0x000fe20000000020 */
[----:B------:R-:W-:-:S02]  /*2300*/  LOP3.LUT R27, R20, 0x80, R7, 0xfe, !PT ;  /* 0x00000080141b7812 */ /* 0x000fc400078efe07 */
[----:B------:R-:W-:Y:S02]  /*2310*/  LOP3.LUT R26, R20, 0xa0, R7, 0xfe, !PT ;  /* 0x000000a0141a7812 */ /* 0x000fe400078efe07 */
[----:B-1----:R-:W-:Y:S02]  /*2320*/  LOP3.LUT R25, R20, 0xc0, R7, 0xfe, !PT ;  /* 0x000000c014197812 */ /* 0x002fe400078efe07 */
[----:B------:R-:W-:Y:S02]  /*2330*/  LOP3.LUT R20, R20, 0xe0, R7, 0xfe, !PT ;  /* 0x000000e014147812 */ /* 0x000fe400078efe07 */
[----:B------:R-:W-:-:S04]  /*2340*/  LOP3.LUT R7, R57, 0x200, RZ, 0xfc, !PT ;  /* 0x0000020039077812 */ /* 0x000fc800078efcff */
[----:B------:R-:W-:-:S04]  /*2350*/  SHF.R.U32.HI R7, RZ, 0x3, R7 ;  /* 0x00000003ff077819 */ /* 0x000fc80000011607 */
[----:B------:R-:W-:Y:S01]  /*2360*/  LOP3.LUT R7, R7, 0x7c, RZ, 0xc0, !PT ;  /* 0x0000007c07077812 */ /* 0x000fe200078ec0ff */
[----:B------:R-:W-:-:S04]  /*2370*/  IMAD R13, R57, 0x4, R34 ;  /* 0x00000004390d7824 */ /* 0x000fc800078e0222 */
[----:B------:R-:W-:Y:S01]  /*2380*/  VIADD R36, R7, UR4 ;  /* 0x0000000407247c36 */ /* 0x000fe20008000000 */
[----:B------:R-:W-:Y:S02]  /*2390*/  SEL R38, R38, RZ, P0 ;  /* 0x000000ff26267207 */ /* 0x000fe40000000000 */
[----:B------:R-:W-:Y:S01]  /*23a0*/  SEL R39, R39, RZ, P0 ;  /* 0x000000ff27277207 */ /* 0x000fe20000000000 */
[----:B------:R-:W-:Y:S01]  /*23b0*/  IMAD R7, R57, 0x4, R36 ;  /* 0x0000000439077824 */ /* 0x000fe200078e0224 */
[----:B------:R-:W-:Y:S02]  /*23c0*/  SEL R36, R37, RZ, P0 ;  /* 0x000000ff25247207 */ /* 0x000fe40000000000 */
[----:B------:R-:W-:Y:S02]  /*23d0*/  SEL R41, R41, RZ, P0 ;  /* 0x000000ff29297207 */ /* 0x000fe40000000000 */
[----:B------:R-:W-:Y:S02]  /*23e0*/  SEL R35, R42, RZ, P0 ;  /* 0x000000ff2a237207 */ /* 0x000fe40000000000 */
[----:B------:R-:W-:-:S02]  /*23f0*/  SEL R34, R43, RZ, P0 ;  /* 0x000000ff2b227207 */ /* 0x000fc40000000000 */
[----:B------:R-:W-:Y:S01]  /*2400*/  FSETP.GEU.AND P0, PT, R6, RZ, PT ;  /* 0x000000ff0600720b */ /* 0x000fe20003f0e000 */
[----:B------:R-:W-:-:S03]  /*2410*/  FFMA R16, R17, R45, R16 ;  /* 0x0000002d11107223 */ /* 0x000fc60000000010 */
[----:B------:R-:W-:Y:S02]  /*2420*/  FSEL R33, R6, RZ, P0 ;  /* 0x000000ff06217208 */ /* 0x000fe40000000000 */
[----:B------:R-:W-:Y:S01]  /*2430*/  FSETP.GEU.AND P0, PT, R32, RZ, PT ;  /* 0x000000ff2000720b */ /* 0x000fe20003f0e000 */
[----:B------:R-:W-:-:S03]  /*2440*/  FFMA R41, R36, R48, R41 ;  /* 0x0000003024297223 */ /* 0x000fc60000000029 */
[----:B------:R-:W-:Y:S02]  /*2450*/  @P2 FSEL R33, R32, RZ, P0 ;  /* 0x000000ff20212208 */ /* 0x000fe40000000000 */
[----:B------:R-:W-:Y:S01]  /*2460*/  FSETP.GEU.AND P0, PT, R16, RZ, PT ;  /* 0x000000ff1000720b */ /* 0x000fe20003f0e000 */
[----:B------:R-:W-:-:S03]  /*2470*/  FFMA R18, R18, R22, R21 ;  /* 0x0000001612127223 */ /* 0x000fc60000000015 */
[----:B------:R-:W-:Y:S02]  /*2480*/  FSEL R22, R16, RZ, P0 ;  /* 0x000000ff10167208 */ /* 0x000fe40000000000 */
[----:B------:R-:W-:Y:S01]  /*2490*/  FSETP.GEU.AND P0, PT, R41, RZ, PT ;  /* 0x000000ff2900720b */ /* 0x000fe20003f0e000 */
[----:B------:R-:W-:-:S03]  /*24a0*/  FFMA R23, R38, R23, R35 ;  /* 0x0000001726177223 */ /* 0x000fc60000000023 */
[----:B------:R-:W-:Y:S02]  /*24b0*/  @P2 FSEL R22, R41, RZ, P0 ;  /* 0x000000ff29162208 */ /* 0x000fe40000000000 */
[C---:B------:R-:W-:Y:S01]  /*24c0*/  FSETP.GEU.AND P0, PT, R18.reuse, RZ, PT ;  /* 0x000000ff1200720b */ /* 0x040fe20003f0e000 */
[----:B------:R-:W-:Y:S01]  /*24d0*/  FFMA R24, R19, R12, R24 ;  /* 0x0000000c13187223 */ /* 0x000fe20000000018 */
[----:B------:R-:W-:Y:S02]  /*24e0*/  SHF.R.U32.HI R6, RZ, 0x3, R28 ;  /* 0x00000003ff067819 */ /* 0x000fe4000001161c */
[----:B------:R-:W-:Y:S02]  /*24f0*/  FSEL R21, R18, RZ, P0 ;  /* 0x000000ff12157208 */ /* 0x000fe40000000000 */
[----:B------:R-:W-:Y:S02]  /*2500*/  FSETP.GEU.AND P0, PT, R23, RZ, PT ;  /* 0x000000ff1700720b */ /* 0x000fe40003f0e000 */
[----:B------:R-:W-:-:S02]  /*2510*/  SHF.R.U32.HI R16, RZ, 0x3, R25 ;  /* 0x00000003ff107819 */ /* 0x000fc40000011619 */
[----:B------:R-:W-:Y:S01]  /*2520*/  SHF.R.U32.HI R12, RZ, 0x3, R26 ;  /* 0x00000003ff0c7819 */ /* 0x000fe2000001161a */
[----:B------:R-:W-:Y:S01]  /*2530*/  FFMA R30, R39, R30, R34 ;  /* 0x0000001e271e7223 */ /* 0x000fe20000000022 */
[----:B------:R-:W-:Y:S02]  /*2540*/  LOP3.LUT R6, R6, 0x6c, RZ, 0xc0, !PT ;  /* 0x0000006c06067812 */ /* 0x000fe400078ec0ff */
[----:B------:R-:W-:Y:S02]  /*2550*/  @P2 FSEL R21, R23, RZ, P0 ;  /* 0x000000ff17152208 */ /* 0x000fe40000000000 */
[----:B------:R-:W-:Y:S02]  /*2560*/  LOP3.LUT R16, R16, 0x78, RZ, 0xc0, !PT ;  /* 0x0000007810107812 */ /* 0x000fe400078ec0ff */
[----:B------:R-:W-:Y:S02]  /*2570*/  FSETP.GEU.AND P0, PT, R24, RZ, PT ;  /* 0x000000ff1800720b */ /* 0x000fe40003f0e000 */
[----:B------:R-:W-:Y:S01]  /*2580*/  LOP3.LUT R12, R12, 0x74, RZ, 0xc0, !PT ;  /* 0x000000740c0c7812 */ /* 0x000fe200078ec0ff */
[----:B------:R-:W-:Y:S01]  /*2590*/  VIADD R17, R6, UR4 ;  /* 0x0000000406117c36 */ /* 0x000fe20008000000 */
[----:B------:R-:W-:Y:S01]  /*25a0*/  FSEL R24, R24, RZ, P0 ;  /* 0x000000ff18187208 */ /* 0x000fe20000000000 */
[----:B------:R-:W-:Y:S01]  /*25b0*/  VIADD R16, R16, UR4 ;  /* 0x0000000410107c36 */ /* 0x000fe20008000000 */
[----:B------:R-:W-:-:S02]  /*25c0*/  SHF.R.U32.HI R6, RZ, 0x3, R27 ;  /* 0x00000003ff067819 */ /* 0x000fc4000001161b */
[----:B------:R-:W-:Y:S01]  /*25d0*/  FSETP.GEU.AND P0, PT, R30, RZ, PT ;  /* 0x000000ff1e00720b */ /* 0x000fe20003f0e000 */
[----:B------:R-:W-:Y:S01]  /*25e0*/  VIADD R19, R12, UR4 ;  /* 0x000000040c137c36 */ /* 0x000fe20008000000 */
[----:B------:R-:W-:Y:S01]  /*25f0*/  SHF.R.U32.HI R12, RZ, 0x3, R20 ;  /* 0x00000003ff0c7819 */ /* 0x000fe20000011614 */
[----:B------:R-:W-:Y:S01]  /*2600*/  IMAD R25, R25, 0x4, R16 ;  /* 0x0000000419197824 */ /* 0x000fe200078e0210 */
[----:B------:R-:W-:Y:S01]  /*2610*/  LOP3.LUT R6, R6, 0x70, RZ, 0xc0, !PT ;  /* 0x0000007006067812 */ /* 0x000fe200078ec0ff */
[C---:B0-----:R-:W-:Y:S01]  /*2620*/  FADD R16, R9.reuse, R22 ;  /* 0x0000001609107221 */ /* 0x041fe20000000000 */
[----:B------:R-:W-:Y:S02]  /*2630*/  @P2 FSEL R24, R30, RZ, P0 ;  /* 0x000000ff1e182208 */ /* 0x000fe40000000000 */
[----:B------:R-:W-:Y:S02]  /*2640*/  FSETP.GEU.AND P2, PT, R9, -R22, PT ;  /* 0x800000160900720b */ /* 0x000fe40003f4e000 */
[----:B------:R-:W-:-:S02]  /*2650*/  FSEL R22, R31, RZ, P3 ;  /* 0x000000ff1f167208 */ /* 0x000fc40001800000 */
[----:B------:R-:W-:Y:S02]  /*2660*/  LOP3.LUT R12, R12, 0x7c, RZ, 0xc0, !PT ;  /* 0x0000007c0c0c7812 */ /* 0x000fe400078ec0ff */
[C---:B------:R-:W-:Y:S01]  /*2670*/  FSETP.GEU.AND P3, PT, R8.reuse, -R33, PT ;  /* 0x800000210800720b */ /* 0x040fe20003f6e000 */
[----:B------:R-:W-:Y:S01]  /*2680*/  FADD R33, R8, R33 ;  /* 0x0000002108217221 */ /* 0x000fe20000000000 */
[----:B------:R-:W-:Y:S01]  /*2690*/  VIADD R6, R6, UR4 ;  /* 0x0000000406067c36 */ /* 0x000fe20008000000 */
[----:B------:R-:W-:Y:S01]  /*26a0*/  FSETP.GEU.AND P0, PT, R10, -R21, PT ;  /* 0x800000150a00720b */ /* 0x000fe20003f0e000 */
[----:B------:R-:W-:Y:S02]  /*26b0*/  IMAD R19, R26, 0x4, R19 ;  /* 0x000000041a137824 */ /* 0x000fe400078e0213 */
[----:B------:R-:W-:Y:S01]  /*26c0*/  FADD R10, R10, R21 ;  /* 0x000000150a0a7221 */ /* 0x000fe20000000000 */
[C---:B------:R-:W-:Y:S01]  /*26d0*/  FADD R8, R11.reuse, R24 ;  /* 0x000000180b087221 */ /* 0x040fe20000000000 */
[----:B------:R-:W-:Y:S01]  /*26e0*/  FSEL R26, R16, RZ, P2 ;  /* 0x000000ff101a7208 */ /* 0x000fe20001000000 */
[----:B------:R-:W-:Y:S01]  /*26f0*/  IMAD R17, R28, 0x4, R17 ;  /* 0x000000041c117824 */ /* 0x000fe200078e0211 */
[----:B------:R-:W-:Y:S01]  /*2700*/  FSETP.GEU.AND P2, PT, R11, -R24, PT ;  /* 0x800000180b00720b */ /* 0x000fe20003f4e000 */
[----:B------:R-:W-:Y:S01]  /*2710*/  VIADD R9, R12, UR4 ;  /* 0x000000040c097c36 */ /* 0x000fe20008000000 */
[----:B------:R-:W-:Y:S01]  /*2720*/  FSEL R33, R33, RZ, P3 ;  /* 0x000000ff21217208 */ /* 0x000fe20001800000 */
[----:B------:R-:W-:Y:S01]  /*2730*/  IMAD R6, R27, 0x4, R6 ;  /* 0x000000041b067824 */ /* 0x000fe200078e0206 */
[----:B------:R-:W-:Y:S01]  /*2740*/  FSEL R24, R10, RZ, P0 ;  /* 0x000000ff0a187208 */ /* 0x000fe20000000000 */
[----:B------:R-:W-:Y:S01]  /*2750*/  STS [R29], R14 ;  /* 0x0000000e1d007388 */ /* 0x000fe20000000800 */
[----:B------:R-:W-:Y:S01]  /*2760*/  IMAD R12, R20, 0x4, R9 ;  /* 0x00000004140c7824 */ /* 0x000fe200078e0209 */
[----:B------:R-:W-:Y:S01]  /*2770*/  FSEL R23, R8, RZ, P2 ;  /* 0x000000ff08177208 */ /* 0x000fe20001000000 */
[----:B------:R-:W0:Y:S01]  /*2780*/  LDC.64 R20, c[0x0][0x268] ;  /* 0x00009a00ff147b82 */ /* 0x000e220000000a00 */
[----:B------:R-:W-:Y:S01]  /*2790*/  STS [R17], R22 ;  /* 0x0000001611007388 */ /* 0x000fe20000000800 */
[----:B------:R-:W-:Y:S01]  /*27a0*/  ISETP.NE.AND P6, PT, R51, RZ, PT ;  /* 0x000000ff3300720c */ /* 0x000fe20003fc5270 */
[----:B------:R-:W-:Y:S01]  /*27b0*/  IMAD R15, R15, 0x400, R0 ;  /* 0x000004000f0f7824 */ /* 0x000fe200078e0200 */
[----:B------:R-:W-:Y:S01]  /*27c0*/  ULDC.64 UR4, c[0x0][0x270] ;  /* 0x00009c0000047ab9 */ /* 0x000fe20000000a00 */
[----:B------:R-:W-:Y:S04]  /*27d0*/  STS [R6], R33 ;  /* 0x0000002106007388 */ /* 0x000fe80000000800 */
[----:B------:R-:W-:Y:S04]  /*27e0*/  STS [R19], R26 ;  /* 0x0000001a13007388 */ /* 0x000fe80000000800 */
[----:B------:R-:W-:Y:S04]  /*27f0*/  STS [R25], R24 ;  /* 0x0000001819007388 */ /* 0x000fe80000000800 */
[----:B------:R-:W-:Y:S01]  /*2800*/  STS [R12], R23 ;  /* 0x000000170c007388 */ /* 0x000fe20000000800 */
[----:B------:R-:W-:Y:S01]  /*2810*/  BAR.SYNC.DEFER_BLOCKING 0x0 ;  /* 0x0000000000007b1d */ /* 0x000fe20000010000 */
[----:B------:R-:W-:-:S05]  /*2820*/  FSETP.GTU.AND P0, PT, R2, RZ, PT ;  /* 0x000000ff0200720b */ /* 0x000fca0003f0c000 */
[----:B------:R-:W-:Y:S04]  /*2830*/  LDS R8, [R13] ;  /* 0x000000000d087984 */ /* 0x000fe80000000800 */
[----:B------:R-:W-:Y:S04]  /*2840*/  LDS R9, [R13+0x4] ;  /* 0x000004000d097984 */ /* 0x000fe80000000800 */
[----:B------:R-:W-:Y:S04]  /*2850*/  LDS R10, [R13+0x8] ;  /* 0x000008000d0a7984 */ /* 0x000fe80000000800 */
[----:B------:R1:W2:Y:S04]  /*2860*/  LDS R11, [R13+0xc] ;  /* 0x00000c000d0b7984 */ /* 0x0002a80000000800 */
[----:B------:R-:W-:Y:S04]  /*2870*/  LDS R16, [R7+0x800] ;  /* 0x0008000007107984 */ /* 0x000fe80000000800 */
[----:B------:R-:W-:Y:S04]  /*2880*/  LDS R17, [R7+0x804] ;  /* 0x0008040007117984 */ /* 0x000fe80000000800 */
[----:B------:R-:W-:Y:S04]  /*2890*/  LDS R18, [R7+0x808] ;  /* 0x0008080007127984 */ /* 0x000fe80000000800 */
[----:B------:R0:W3:Y:S01]  /*28a0*/  LDS R19, [R7+0x80c] ;  /* 0x00080c0007137984 */ /* 0x0000e20000000800 */
[----:B------:R-:W-:-:S02]  /*28b0*/  FSETP.GTU.AND P3, PT, R22, RZ, PT ;  /* 0x000000ff1600720b */ /* 0x000fc40003f6c000 */
[----:B------:R-:W-:Y:S01]  /*28c0*/  FSETP.GTU.AND P2, PT, R14, RZ, PT ;  /* 0x000000ff0e00720b */ /* 0x000fe20003f4c000 */
[----:B-1----:R-:W-:Y:S01]  /*28d0*/  IMAD.IADD R13, R4, 0x1, R3 ;  /* 0x00000001040d7824 */ /* 0x002fe200078e0203 */
[----:B------:R-:W-:Y:S02]  /*28e0*/  SEL R6, RZ, 0x1, P0 ;  /* 0x00000001ff067807 */ /* 0x000fe40000000000 */
[----:B------:R-:W-:Y:S02]  /*28f0*/  SEL R27, RZ, 0x1, P1 ;  /* 0x00000001ff1b7807 */ /* 0x000fe40000800000 */
[----:B------:R-:W-:Y:S02]  /*2900*/  SEL R2, RZ, 0x1, P3 ;  /* 0x00000001ff027807 */ /* 0x000fe40001800000 */
[----:B------:R-:W-:Y:S02]  /*2910*/  SEL R25, RZ, 0x1, P2 ;  /* 0x00000001ff197807 */ /* 0x000fe40001000000 */
[----:B------:R-:W-:-:S02]  /*2920*/  FSETP.GTU.AND P3, PT, R23, RZ, PT ;  /* 0x000000ff1700720b */ /* 0x000fc40003f6c000 */
[----:B------:R-:W-:Y:S02]  /*2930*/  FSETP.GTU.AND P2, PT, R24, RZ, PT ;  /* 0x000000ff1800720b */ /* 0x000fe40003f4c000 */
[----:B------:R-:W-:Y:S01]  /*2940*/  PRMT R0, R27, 0x3340, R6 ;  /* 0x000033401b007816 */ /* 0x000fe20000000006 */
[----:B0-----:R-:W-:Y:S01]  /*2950*/  IMAD.WIDE R6, R13, 0x4, R20 ;  /* 0x000000040d067825 */ /* 0x001fe200078e0214 */
[----:B------:R-:W-:Y:S02]  /*2960*/  FSETP.GTU.AND P0, PT, R33, RZ, PT ;  /* 0x000000ff2100720b */ /* 0x000fe40003f0c000 */
[----:B------:R-:W-:Y:S02]  /*2970*/  FSETP.GTU.AND P1, PT, R26, RZ, PT ;  /* 0x000000ff1a00720b */ /* 0x000fe40003f2c000 */
[----:B------:R-:W-:Y:S02]  /*2980*/  SEL R4, RZ, 0x1, P3 ;  /* 0x00000001ff047807 */ /* 0x000fe40001800000 */
[----:B------:R-:W-:-:S02]  /*2990*/  SEL R13, RZ, 0x1, P2 ;  /* 0x00000001ff0d7807 */ /* 0x000fc40001000000 */
[----:B------:R-:W-:Y:S01]  /*29a0*/  PRMT R25, R25, 0x3340, R2 ;  /* 0x0000334019197816 */ /* 0x000fe20000000002 */
[----:B------:R-:W-:Y:S01]  /*29b0*/  IMAD.WIDE R2, R15, 0x4, R20 ;  /* 0x000000040f027825 */ /* 0x000fe200078e0214 */
[----:B------:R-:W-:Y:S02]  /*29c0*/  SEL R12, RZ, 0x1, P1 ;  /* 0x00000001ff0c7807 */ /* 0x000fe40000800000 */
[----:B------:R-:W-:Y:S02]  /*29d0*/  SEL R15, RZ, 0x1, P0 ;  /* 0x00000001ff0f7807 */ /* 0x000fe40000000000 */
[----:B------:R-:W-:Y:S02]  /*29e0*/  PRMT R13, R13, 0x3340, R4 ;  /* 0x000033400d0d7816 */ /* 0x000fe40000000004 */
[----:B------:R-:W-:Y:S01]  /*29f0*/  IADD3 R4, P0, R5, UR4, RZ ;  /* 0x0000000405047c10 */ /* 0x000fe2000ff1e0ff */
[----:B--2---:R0:W-:Y:S01]  /*2a00*/  @P6 STG.E.128 desc[UR6][R2.64], R8 ;  /* 0x0000000802006986 */ /* 0x0041e2000c101d06 */
[----:B------:R-:W-:-:S02]  /*2a10*/  PRMT R12, R15, 0x3340, R12 ;  /* 0x000033400f0c7816 */ /* 0x000fc4000000000c */
[----:B------:R-:W-:Y:S01]  /*2a20*/  LEA.HI.X.SX32 R5, R5, UR5, 0x1, P0 ;  /* 0x0000000505057c11 */ /* 0x000fe200080f0eff */
[----:B---3--:R0:W-:Y:S01]  /*2a30*/  @P4 STG.E.128 desc[UR6][R6.64], R16 ;  /* 0x0000001006004986 */ /* 0x0081e2000c101d06 */
[----:B------:R-:W-:Y:S02]  /*2a40*/  PRMT R14, R0, 0x5410, R25 ;  /* 0x00005410000e7816 */ /* 0x000fe40000000019 */
[----:B------:R-:W-:Y:S01]  /*2a50*/  PRMT R15, R12, 0x5410, R13 ;  /* 0x000054100c0f7816 */ /* 0x000fe2000000000d */
[----:B0-----:R-:W-:Y:S06]  /*2a60*/  @!P5 EXIT ;  /* 0x000000000000d94d */ /* 0x001fec0003800000 */
[----:B------:R-:W-:Y:S01]  /*2a70*/  STG.E.64 desc[UR6][R4.64], R14 ;  /* 0x0000000e04007986 */ /* 0x000fe2000c101b06 */
[----:B------:R-:W-:Y:S05]  /*2a80*/  EXIT ;  /* 0x000000000000794d */ /* 0x000fea0003800000 */
.L_x_0:
[----:B------:R-:W-:-:S00]  /*2a90*/  BRA `(.L_x_0) ;  /* 0xfffffffc00fc7947 */ /* 0x000fc0000383ffff */
[----:B------:R-:W-:-:S00]  /*2aa0*/  NOP ;  /* 0x0000000000007918 */ /* 0x000fc00000000000 */
        /* <DEDUP_REMOVED lines=13> */
.L_x_1:


//--------------------- .nv.global.init           --------------------------
	.section	.nv.global.init,"aw",@progbits
.nv.global.init:
	.type		_$_str,@object
	.size		_$_str,(_$_str_$_2 - _$_str)
_$_str:
        /*0000*/ 	.byte	0x5f, 0x5f, 0x43, 0x55, 0x44, 0x41, 0x5f, 0x46, 0x54, 0x5a, 0x00
	.type		_$_str_$_2,@object
	.size		_$_str_$_2,(.L_1 - _$_str_$_2)
_$_str_$_2:
        /*000b*/ 	.byte	0x5f, 0x5f, 0x43, 0x55, 0x44, 0x41, 0x5f, 0x50, 0x52, 0x45, 0x43, 0x5f, 0x53, 0x51, 0x52, 0x54
        /*001b*/ 	.byte	0x00
.L_1:


//--------------------- .nv.shared.triton_poi_fused_add_cat_clone_relu_threshold_backward_16 --------------------------
	.section	.nv.shared.triton_poi_fused_add_cat_clone_relu_threshold_backward_16,"aw",@nobits
	.sectionflags	@""
	.align	16
	.zero		1024


//--------------------- .nv.constant0.triton_poi_fused_add_cat_clone_relu_threshold_backward_16 --------------------------
	.section	.nv.constant0.triton_poi_fused_add_cat_clone_relu_threshold_backward_16,"a",@progbits
	.sectionflags	@""
	.align	4
.nv.constant0.triton_poi_fused_add_cat_clone_relu_threshold_backward_16:
	.zero		640
